// auto-generated by cutlass_sweep.conv — config: {"arch": "sm_100", "cluster_m": 2, "cluster_n": 1, "conv_kind": "fprop", "dtype": "bf16", "ndim": 3, "tile_k": 32, "tile_m": 64, "tile_n": 128}
#include "cutlass/cutlass.h"
#include "cute/tensor.hpp"
#include "cutlass/kernel_hardware_info.hpp"
#include "cutlass/conv/convolution.h"
#include "cutlass/conv/dispatch_policy.hpp"
#include "cutlass/conv/collective/collective_builder.hpp"
#include "cutlass/conv/kernel/conv_universal.hpp"
#include "cutlass/conv/device/conv_universal_adapter.hpp"
#include "cutlass/epilogue/collective/collective_builder.hpp"

using namespace cute;
using Elem = cutlass::bfloat16_t;
using Acc  = float;
using LayoutAB = cutlass::layout::TensorNDHWC;
using LayoutC  = cutlass::layout::TensorNDHWC;
constexpr auto ConvOp = cutlass::conv::Operator::kFprop;
using TileShape    = Shape<_64, _128, Shape<_32>>;
using ClusterShape = Shape<_2, _1, _1>;

using CollectiveEpilogue = typename cutlass::epilogue::collective::CollectiveBuilder<
    cutlass::arch::Sm100, cutlass::arch::OpClassTensorOp,
    TileShape, ClusterShape,
    cutlass::epilogue::collective::EpilogueTileAuto,
    Acc, Acc,
    Elem, LayoutC, 128 / cutlass::sizeof_bits<Elem>::value,
    Elem, LayoutC, 128 / cutlass::sizeof_bits<Elem>::value,
    cutlass::epilogue::collective::EpilogueScheduleAuto
  >::CollectiveOp;

using CollectiveMainloop = typename cutlass::conv::collective::CollectiveBuilder<
    cutlass::arch::Sm100, cutlass::arch::OpClassTensorOp, ConvOp,
    Elem, LayoutAB, 128 / cutlass::sizeof_bits<Elem>::value,
    Elem, LayoutAB, 128 / cutlass::sizeof_bits<Elem>::value,
    Acc,
    TileShape, ClusterShape,
    cutlass::conv::collective::StageCountAutoCarveout<
        static_cast<int>(sizeof(typename CollectiveEpilogue::SharedStorage))>,
    cutlass::conv::collective::KernelScheduleAuto
  >::CollectiveOp;

using ProblemShape = cutlass::conv::ConvProblemShape<
    ConvOp, CollectiveMainloop::DispatchPolicy::NumSpatialDimensions>;
using ConvKernel = cutlass::conv::kernel::ConvUniversal<
    ProblemShape, CollectiveMainloop, CollectiveEpilogue>;
using Conv = cutlass::conv::device::ConvUniversalAdapter<ConvKernel>;

auto* _anchor = &cutlass::device_kernel<ConvKernel>;


// ===== COMPILED SASS (sm_100a) =====

	.target	sm_100a

	.elftype	@"ET_EXEC"


//--------------------- .note.nv.tkinfo           --------------------------
	.section	.note.nv.tkinfo,"",@"SHT_NOTE"
	.sectionflags	@"SHF_NOTE_NV_TKINFO"
	.tkinfo
        /*0018*/ 	.word	0x00000002
        /*0030*/ 	.string	""
        /*0030*/ 	.string	"ptxas"
        /*0030*/ 	.string	"Cuda compilation tools, release 13.0, V13.0.88"
        /*0030*/ 	.string	"Build cuda_13.0.r13.0/compiler.36424714_0"
        /*0030*/ 	.string	"-arch sm_100a -m 64 "



//--------------------- .note.nv.cuinfo           --------------------------
	.section	.note.nv.cuinfo,"",@"SHT_NOTE"
	.sectionflags	@"SHF_NOTE_NV_CUINFO"
        /*0018*/ 	.short	0x0002
        /*001a*/ 	.short	0x0064
        /*001c*/ 	.short	0x0082
	.zero		2


//--------------------- .nv.info                  --------------------------
	.section	.nv.info,"",@"SHT_CUDA_INFO"
	.align	4


	//----- nvinfo : EIATTR_REGCOUNT
	.align		4
        /*0000*/ 	.byte	0x04, 0x2f
        /*0002*/ 	.short	(.L_19 - .L_18)
	.align		4
.L_18:
        /*0004*/ 	.word	index@(_ZN7cutlass13device_kernelINS_4conv6kernel13ConvUniversalINS1_16ConvProblemShapeILNS1_8OperatorE0ELi3EEENS1_10collective14CollectiveConvINS1_47MainloopSm100TmaUmmaWarpSpecializedImplicitGemmILS5_0ELi17ELi3ELi1ELi2EN4cute5tupleIJNSA_1CILi2EEENSC_ILi1EEESE_EEEEENSB_IJNSC_ILi64EEENSC_ILi128EEENSB_IJNSC_ILi32EEEEEEEEENS_10bfloat16_tESM_NSA_8TiledMMAINSA_8MMA_AtomIJNSA_20SM100_MMA_F16BF16_SSISM_SM_fLi64ELi128ELNSA_4UMMA5MajorE0ELSR_0ELNSQ_7ScaleInE0ELSS_0EEEEEENSA_6LayoutINSB_IJSE_SE_SE_EEENSB_IJNSC_ILi0EEESX_SX_EEEEENSB_IJNSA_10UnderscoreES10_S10_EEEEENS7_6detail27Sm100ImplicitGemmTileTraitsINSA_20SM90_TMA_LOAD_IM2COLENSA_14ComposedLayoutINSA_7SwizzleILi2ELi4ELi3EEENSA_18smem_ptr_flag_bitsILi16EEENSV_INSB_IJNSC_ILi8EEESJ_EEENSB_IJSJ_SE_EEEEEEEvEENS14_INSA_23SM90_TMA_LOAD_MULTICASTES1F_vEEEENS_8epilogue10collective18CollectiveEpilogueINS1K_23Sm100TmaWarpSpecializedILi4ELi2ELi16ELb1ELb0EEEJSL_NSB_IJNSV_ISH_SE_EENSV_ISJ_SE_EEEEESM_NSB_IJNSB_IJllllEEESE_SX_EEESM_S1T_NS1K_6fusion15FusionCallbacksIS1O_NS1U_17LinearCombinationISM_fSM_fLNS_15FloatRoundStyleE2EEESL_S1R_JEEENSA_5SM1004TMEM4LOAD26SM100_TMEM_LOAD_16dp256b4xES15_S1F_NSA_17SM75_U32x4_LDSM_NENSA_21SM90_TMA_STORE_IM2COLES1F_NSA_17SM90_U32x4_STSM_NENSA_39AutoVectorizingCopyWithAssumedAlignmentILi128EEEEEEvvEEEEvNT_6ParamsE)
        /*0008*/ 	.word	0x0000004e


	//----- nvinfo : EIATTR_FRAME_SIZE
	.align		4
.L_19:
        /*000c*/ 	.byte	0x04, 0x11
        /*000e*/ 	.short	(.L_21 - .L_20)
	.align		4
.L_20:
        /*0010*/ 	.word	index@($__internal_2_$__cuda_sm10x_tcgen05_guardrail_trap_unallocated_columns_being_dealloced)
        /*0014*/ 	.word	0x00000008


	//----- nvinfo : EIATTR_FRAME_SIZE
	.align		4
.L_21:
        /*0018*/ 	.byte	0x04, 0x11
        /*001a*/ 	.short	(.L_23 - .L_22)
	.align		4
.L_22:
        /*001c*/ 	.word	index@($__internal_1_$__cuda_sm10x_tcgen05_guardrail_trap_phase_invalid_during_alloc)
        /*0020*/ 	.word	0x00000008


	//----- nvinfo : EIATTR_FRAME_SIZE
	.align		4
.L_23:
        /*0024*/ 	.byte	0x04, 0x11
        /*0026*/ 	.short	(.L_25 - .L_24)
	.align		4
.L_24:
        /*0028*/ 	.word	index@($__internal_0_$__cuda_sm10x_tcgen05_guardrail_trap_col_being_dealloced_not_returned_by_alloc)
        /*002c*/ 	.word	0x00000008


	//----- nvinfo : EIATTR_FRAME_SIZE
	.align		4
.L_25:
        /*0030*/ 	.byte	0x04, 0x11
        /*0032*/ 	.short	(.L_27 - .L_26)
	.align		4
.L_26:
        /*0034*/ 	.word	index@(_ZN7cutlass13device_kernelINS_4conv6kernel13ConvUniversalINS1_16ConvProblemShapeILNS1_8OperatorE0ELi3EEENS1_10collective14CollectiveConvINS1_47MainloopSm100TmaUmmaWarpSpecializedImplicitGemmILS5_0ELi17ELi3ELi1ELi2EN4cute5tupleIJNSA_1CILi2EEENSC_ILi1EEESE_EEEEENSB_IJNSC_ILi64EEENSC_ILi128EEENSB_IJNSC_ILi32EEEEEEEEENS_10bfloat16_tESM_NSA_8TiledMMAINSA_8MMA_AtomIJNSA_20SM100_MMA_F16BF16_SSISM_SM_fLi64ELi128ELNSA_4UMMA5MajorE0ELSR_0ELNSQ_7ScaleInE0ELSS_0EEEEEENSA_6LayoutINSB_IJSE_SE_SE_EEENSB_IJNSC_ILi0EEESX_SX_EEEEENSB_IJNSA_10UnderscoreES10_S10_EEEEENS7_6detail27Sm100ImplicitGemmTileTraitsINSA_20SM90_TMA_LOAD_IM2COLENSA_14ComposedLayoutINSA_7SwizzleILi2ELi4ELi3EEENSA_18smem_ptr_flag_bitsILi16EEENSV_INSB_IJNSC_ILi8EEESJ_EEENSB_IJSJ_SE_EEEEEEEvEENS14_INSA_23SM90_TMA_LOAD_MULTICASTES1F_vEEEENS_8epilogue10collective18CollectiveEpilogueINS1K_23Sm100TmaWarpSpecializedILi4ELi2ELi16ELb1ELb0EEEJSL_NSB_IJNSV_ISH_SE_EENSV_ISJ_SE_EEEEESM_NSB_IJNSB_IJllllEEESE_SX_EEESM_S1T_NS1K_6fusion15FusionCallbacksIS1O_NS1U_17LinearCombinationISM_fSM_fLNS_15FloatRoundStyleE2EEESL_S1R_JEEENSA_5SM1004TMEM4LOAD26SM100_TMEM_LOAD_16dp256b4xES15_S1F_NSA_17SM75_U32x4_LDSM_NENSA_21SM90_TMA_STORE_IM2COLES1F_NSA_17SM90_U32x4_STSM_NENSA_39AutoVectorizingCopyWithAssumedAlignmentILi128EEEEEEvvEEEEvNT_6ParamsE)
        /*0038*/ 	.word	0x00000008


	//----- nvinfo : EIATTR_MIN_STACK_SIZE
	.align		4
.L_27:
        /*003c*/ 	.byte	0x04, 0x12
        /*003e*/ 	.short	(.L_29 - .L_28)
	.align		4
.L_28:
        /*0040*/ 	.word	index@(_ZN7cutlass13device_kernelINS_4conv6kernel13ConvUniversalINS1_16ConvProblemShapeILNS1_8OperatorE0ELi3EEENS1_10collective14CollectiveConvINS1_47MainloopSm100TmaUmmaWarpSpecializedImplicitGemmILS5_0ELi17ELi3ELi1ELi2EN4cute5tupleIJNSA_1CILi2EEENSC_ILi1EEESE_EEEEENSB_IJNSC_ILi64EEENSC_ILi128EEENSB_IJNSC_ILi32EEEEEEEEENS_10bfloat16_tESM_NSA_8TiledMMAINSA_8MMA_AtomIJNSA_20SM100_MMA_F16BF16_SSISM_SM_fLi64ELi128ELNSA_4UMMA5MajorE0ELSR_0ELNSQ_7ScaleInE0ELSS_0EEEEEENSA_6LayoutINSB_IJSE_SE_SE_EEENSB_IJNSC_ILi0EEESX_SX_EEEEENSB_IJNSA_10UnderscoreES10_S10_EEEEENS7_6detail27Sm100ImplicitGemmTileTraitsINSA_20SM90_TMA_LOAD_IM2COLENSA_14ComposedLayoutINSA_7SwizzleILi2ELi4ELi3EEENSA_18smem_ptr_flag_bitsILi16EEENSV_INSB_IJNSC_ILi8EEESJ_EEENSB_IJSJ_SE_EEEEEEEvEENS14_INSA_23SM90_TMA_LOAD_MULTICASTES1F_vEEEENS_8epilogue10collective18CollectiveEpilogueINS1K_23Sm100TmaWarpSpecializedILi4ELi2ELi16ELb1ELb0EEEJSL_NSB_IJNSV_ISH_SE_EENSV_ISJ_SE_EEEEESM_NSB_IJNSB_IJllllEEESE_SX_EEESM_S1T_NS1K_6fusion15FusionCallbacksIS1O_NS1U_17LinearCombinationISM_fSM_fLNS_15FloatRoundStyleE2EEESL_S1R_JEEENSA_5SM1004TMEM4LOAD26SM100_TMEM_LOAD_16dp256b4xES15_S1F_NSA_17SM75_U32x4_LDSM_NENSA_21SM90_TMA_STORE_IM2COLES1F_NSA_17SM90_U32x4_STSM_NENSA_39AutoVectorizingCopyWithAssumedAlignmentILi128EEEEEEvvEEEEvNT_6ParamsE)
        /*0044*/ 	.word	0x00000008
.L_29:


//--------------------- .nv.compat                --------------------------
	.section	.nv.compat,"",@"SHT_CUDA_COMPAT_INFO"
	.align	4
        /*0000*/ 	.byte	0x02, 0x09, 0x01, 0x00, 0x02, 0x02, 0x02, 0x00, 0x02, 0x05, 0x05, 0x00, 0x03, 0x07, 0x01, 0x01
        /*0010*/ 	.byte	0x02, 0x03, 0x01, 0x00, 0x02, 0x06, 0x01, 0x00, 0x04, 0x0b, 0x08, 0x00, 0x09, 0x00, 0x00, 0x00
        /*0020*/ 	.byte	0x00, 0x00, 0x00, 0x00


//--------------------- .nv.info._ZN7cutlass13device_kernelINS_4conv6kernel13ConvUniversalINS1_16ConvProblemShapeILNS1_8OperatorE0ELi3EEENS1_10collective14CollectiveConvINS1_47MainloopSm100TmaUmmaWarpSpecializedImplicitGemmILS5_0ELi17ELi3ELi1ELi2EN4cute5tupleIJNSA_1CILi2EEENSC_ILi1EEESE_EEEEENSB_IJNSC_ILi64EEENSC_ILi128EEENSB_IJNSC_ILi32EEEEEEEEENS_10bfloat16_tESM_NSA_8TiledMMAINSA_8MMA_AtomIJNSA_20SM100_MMA_F16BF16_SSISM_SM_fLi64ELi128ELNSA_4UMMA5MajorE0ELSR_0ELNSQ_7ScaleInE0ELSS_0EEEEEENSA_6LayoutINSB_IJSE_SE_SE_EEENSB_IJNSC_ILi0EEESX_SX_EEEEENSB_IJNSA_10UnderscoreES10_S10_EEEEENS7_6detail27Sm100ImplicitGemmTileTraitsINSA_20SM90_TMA_LOAD_IM2COLENSA_14ComposedLayoutINSA_7SwizzleILi2ELi4ELi3EEENSA_18smem_ptr_flag_bitsILi16EEENSV_INSB_IJNSC_ILi8EEESJ_EEENSB_IJSJ_SE_EEEEEEEvEENS14_INSA_23SM90_TMA_LOAD_MULTICASTES1F_vEEEENS_8epilogue10collective18CollectiveEpilogueINS1K_23Sm100TmaWarpSpecializedILi4ELi2ELi16ELb1ELb0EEEJSL_NSB_IJNSV_ISH_SE_EENSV_ISJ_SE_EEEEESM_NSB_IJNSB_IJllllEEESE_SX_EEESM_S1T_NS1K_6fusion15FusionCallbacksIS1O_NS1U_17LinearCombinationISM_fSM_fLNS_15FloatRoundStyleE2EEESL_S1R_JEEENSA_5SM1004TMEM4LOAD26SM100_TMEM_LOAD_16dp256b4xES15_S1F_NSA_17SM75_U32x4_LDSM_NENSA_21SM90_TMA_STORE_IM2COLES1F_NSA_17SM90_U32x4_STSM_NENSA_39AutoVectorizingCopyWithAssumedAlignmentILi128EEEEEEvvEEEEvNT_6ParamsE --------------------------
	.section	.nv.info._ZN7cutlass13device_kernelINS_4conv6kernel13ConvUniversalINS1_16ConvProblemShapeILNS1_8OperatorE0ELi3EEENS1_10collective14CollectiveConvINS1_47MainloopSm100TmaUmmaWarpSpecializedImplicitGemmILS5_0ELi17ELi3ELi1ELi2EN4cute5tupleIJNSA_1CILi2EEENSC_ILi1EEESE_EEEEENSB_IJNSC_ILi64EEENSC_ILi128EEENSB_IJNSC_ILi32EEEEEEEEENS_10bfloat16_tESM_NSA_8TiledMMAINSA_8MMA_AtomIJNSA_20SM100_MMA_F16BF16_SSISM_SM_fLi64ELi128ELNSA_4UMMA5MajorE0ELSR_0ELNSQ_7ScaleInE0ELSS_0EEEEEENSA_6LayoutINSB_IJSE_SE_SE_EEENSB_IJNSC_ILi0EEESX_SX_EEEEENSB_IJNSA_10UnderscoreES10_S10_EEEEENS7_6detail27Sm100ImplicitGemmTileTraitsINSA_20SM90_TMA_LOAD_IM2COLENSA_14ComposedLayoutINSA_7SwizzleILi2ELi4ELi3EEENSA_18smem_ptr_flag_bitsILi16EEENSV_INSB_IJNSC_ILi8EEESJ_EEENSB_IJSJ_SE_EEEEEEEvEENS14_INSA_23SM90_TMA_LOAD_MULTICASTES1F_vEEEENS_8epilogue10collective18CollectiveEpilogueINS1K_23Sm100TmaWarpSpecializedILi4ELi2ELi16ELb1ELb0EEEJSL_NSB_IJNSV_ISH_SE_EENSV_ISJ_SE_EEEEESM_NSB_IJNSB_IJllllEEESE_SX_EEESM_S1T_NS1K_6fusion15FusionCallbacksIS1O_NS1U_17LinearCombinationISM_fSM_fLNS_15FloatRoundStyleE2EEESL_S1R_JEEENSA_5SM1004TMEM4LOAD26SM100_TMEM_LOAD_16dp256b4xES15_S1F_NSA_17SM75_U32x4_LDSM_NENSA_21SM90_TMA_STORE_IM2COLES1F_NSA_17SM90_U32x4_STSM_NENSA_39AutoVectorizingCopyWithAssumedAlignmentILi128EEEEEEvvEEEEvNT_6ParamsE,"",@"SHT_CUDA_INFO"
	.sectionflags	@""
	.align	4


	//----- nvinfo : EIATTR_CUDA_API_VERSION
	.align		4
        /*0000*/ 	.byte	0x04, 0x37
        /*0002*/ 	.short	(.L_31 - .L_30)
.L_30:
        /*0004*/ 	.word	0x00000082


	//----- nvinfo : EIATTR_KPARAM_INFO
	.align		4
.L_31:
        /*0008*/ 	.byte	0x04, 0x17
        /*000a*/ 	.short	(.L_33 - .L_32)
.L_32:
        /*000c*/ 	.word	0x00000000
        /*0010*/ 	.short	0x0000
        /*0012*/ 	.short	0x0000
        /*0014*/ 	.byte	0x00, 0xf0, 0x01, 0x24


	//----- nvinfo : EIATTR_AT_ENTRY_FRAGMENTS
	.align		4
.L_33:
        /*0018*/ 	.byte	0x04, 0x4f
        /*001a*/ 	.short	(.L_35 - .L_34)


	//   ....[0]....
.L_34:
        /*001c*/ 	.word	0x00000006


	//----- nvinfo : EIATTR_RESERVED_SMEM_USED
	.align		4
.L_35:
        /*0020*/ 	.byte	0x01, 0x41
	.zero		2


	//----- nvinfo : EIATTR_SPARSE_MMA_MASK
	.align		4
        /*0024*/ 	.byte	0x03, 0x50
        /*0026*/ 	.short	0x0000


	//----- nvinfo : EIATTR_TCGEN05_1CTA_USED
	.align		4
        /*0028*/ 	.byte	0x01, 0x51
	.zero		2


	//----- nvinfo : EIATTR_MAXREG_COUNT
	.align		4
        /*002c*/ 	.byte	0x03, 0x1b
        /*002e*/ 	.short	0x00ff


	//----- nvinfo : EIATTR_NUM_BARRIERS
	.align		4
        /*0030*/ 	.byte	0x02, 0x4c
        /*0032*/ 	.byte	0x07
	.zero		1


	//----- nvinfo : EIATTR_EXTERNS
	.align		4
        /*0034*/ 	.byte	0x04, 0x0f
        /*0036*/ 	.short	(.L_37 - .L_36)


	//   ....[0]....
	.align		4
.L_36:
        /*0038*/ 	.word	index@(__assertfail)


	//----- nvinfo : EIATTR_MERCURY_ISA_VERSION
	.align		4
.L_37:
        /*003c*/ 	.byte	0x03, 0x5f
        /*003e*/ 	.short	0x0101


	//----- nvinfo : EIATTR_INT_WARP_WIDE_INSTR_OFFSETS
	.align		4
        /*0040*/ 	.byte	0x04, 0x31
        /*0042*/ 	.short	(.L_39 - .L_38)


	//   ....[0]....
.L_38:
        /*0044*/ 	.word	0x00004640


	//   ....[1]....
        /*0048*/ 	.word	0x00004660


	//   ....[2]....
        /*004c*/ 	.word	0x00004690


	//   ....[3]....
        /*0050*/ 	.word	0x00005410


	//   ....[4]....
        /*0054*/ 	.word	0x00005480


	//   ....[5]....
        /*0058*/ 	.word	0x00005590


	//   ....[6]....
        /*005c*/ 	.word	0x00005610


	//   ....[7]....
        /*0060*/ 	.word	0x00005710


	//   ....[8]....
        /*0064*/ 	.word	0x000057b0


	//   ....[9]....
        /*0068*/ 	.word	0x000058a0


	//   ....[10]....
        /*006c*/ 	.word	0x000059c0


	//----- nvinfo : EIATTR_COOP_GROUP_MASK_REGIDS
	.align		4
.L_39:
        /*0070*/ 	.byte	0x04, 0x29
        /*0072*/ 	.short	(.L_41 - .L_40)


	//   ....[0]....
.L_40:
        /*0074*/ 	.word	0xffffffff


	//   ....[1]....
        /*0078*/ 	.word	0xffffffff


	//   ....[2]....
        /*007c*/ 	.word	0xffffffff


	//   ....[3]....
        /*0080*/ 	.word	0xffffffff


	//   ....[4]....
        /*0084*/ 	.word	0xffffffff


	//   ....[5]....
        /*0088*/ 	.word	0xffffffff


	//   ....[6]....
        /*008c*/ 	.word	0xffffffff


	//   ....[7]....
        /*0090*/ 	.word	0xffffffff


	//   ....[8]....
        /*0094*/ 	.word	0xffffffff


	//   ....[9]....
        /*0098*/ 	.word	0xffffffff


	//   ....[10]....
        /*009c*/ 	.word	0xffffffff


	//   ....[11]....
        /*00a0*/ 	.word	0xffffffff


	//   ....[12]....
        /*00a4*/ 	.word	0xffffffff


	//----- nvinfo : EIATTR_COOP_GROUP_INSTR_OFFSETS
	.align		4
.L_41:
        /*00a8*/ 	.byte	0x04, 0x28
        /*00aa*/ 	.short	(.L_43 - .L_42)


	//   ....[0]....
.L_42:
        /*00ac*/ 	.word	0x00000090


	//   ....[1]....
        /*00b0*/ 	.word	0x00000500


	//   ....[2]....
        /*00b4*/ 	.word	0x00000860


	//   ....[3]....
        /*00b8*/ 	.word	0x00000a00


	//   ....[4]....
        /*00bc*/ 	.word	0x00000b00


	//   ....[5]....
        /*00c0*/ 	.word	0x00000c50


	//   ....[6]....
        /*00c4*/ 	.word	0x00000e50


	//   ....[7]....
        /*00c8*/ 	.word	0x000026f0


	//   ....[8]....
        /*00cc*/ 	.word	0x00003a50


	//   ....[9]....
        /*00d0*/ 	.word	0x00003c60


	//   ....[10]....
        /*00d4*/ 	.word	0x00003c90


	//   ....[11]....
        /*00d8*/ 	.word	0x00004520


	//   ....[12]....
        /*00dc*/ 	.word	0x00004760


	//----- nvinfo : EIATTR_VRC_CTA_INIT_COUNT
	.align		4
.L_43:
        /*00e0*/ 	.byte	0x02, 0x4a
        /*00e2*/ 	.byte	0x80
	.zero		1


	//----- nvinfo : EIATTR_SYSCALL_OFFSETS
	.align		4
        /*00e4*/ 	.byte	0x04, 0x46
        /*00e6*/ 	.short	(.L_45 - .L_44)


	//   ....[0]....
.L_44:
        /*00e8*/ 	.word	0x00006600


	//   ....[1]....
        /*00ec*/ 	.word	0x000066f0


	//   ....[2]....
        /*00f0*/ 	.word	0x00007050


	//   ....[3]....
        /*00f4*/ 	.word	0x00007930


	//   ....[4]....
        /*00f8*/ 	.word	0x000081e0


	//   ....[5]....
        /*00fc*/ 	.word	0x00008a80


	//----- nvinfo : EIATTR_MBARRIER_INSTR_OFFSETS
	.align		4
.L_45:
        /*0100*/ 	.byte	0x04, 0x39
        /*0102*/ 	.short	(.L_47 - .L_46)


	//   ....[0]....
.L_46:
        /*0104*/ 	.word	0x00000620
        /*0108*/ 	.word	0x000000ff
        /*010c*/ 	.word	0x00000000
        /*0110*/ 	.short	0x0100
        /*0112*/ 	.byte	0x04
	.zero		1


	//   ....[1]....
        /*0114*/ 	.word	0x00000630
        /*0118*/ 	.word	0x000000ff
        /*011c*/ 	.word	0x00000088
        /*0120*/ 	.short	0x0100
        /*0122*/ 	.byte	0x04
	.zero		1


	//   ....[2]....
        /*0124*/ 	.word	0x00000640
        /*0128*/ 	.word	0x000000ff
        /*012c*/ 	.word	0x00000008
        /*0130*/ 	.short	0x0100
        /*0132*/ 	.byte	0x04
	.zero		1


	//   ....[3]....
        /*0134*/ 	.word	0x00000650
        /*0138*/ 	.word	0x000000ff
        /*013c*/ 	.word	0x00000090
        /*0140*/ 	.short	0x0100
        /*0142*/ 	.byte	0x04
	.zero		1


	//   ....[4]....
        /*0144*/ 	.word	0x00000660
        /*0148*/ 	.word	0x000000ff
        /*014c*/ 	.word	0x00000010
        /*0150*/ 	.short	0x0100
        /*0152*/ 	.byte	0x04
	.zero		1


	//   ....[5]....
        /*0154*/ 	.word	0x00000670
        /*0158*/ 	.word	0x000000ff
        /*015c*/ 	.word	0x00000098
        /*0160*/ 	.short	0x0100
        /*0162*/ 	.byte	0x04
	.zero		1


	//   ....[6]....
        /*0164*/ 	.word	0x00000680
        /*0168*/ 	.word	0x000000ff
        /*016c*/ 	.word	0x00000018
        /*0170*/ 	.short	0x0100
        /*0172*/ 	.byte	0x04
	.zero		1


	//   ....[7]....
        /*0174*/ 	.word	0x00000690
        /*0178*/ 	.word	0x000000ff
        /*017c*/ 	.word	0x000000a0
        /*0180*/ 	.short	0x0100
        /*0182*/ 	.byte	0x04
	.zero		1


	//   ....[8]....
        /*0184*/ 	.word	0x000006a0
        /*0188*/ 	.word	0x000000ff
        /*018c*/ 	.word	0x00000020
        /*0190*/ 	.short	0x0100
        /*0192*/ 	.byte	0x04
	.zero		1


	//   ....[9]....
        /*0194*/ 	.word	0x000006b0
        /*0198*/ 	.word	0x000000ff
        /*019c*/ 	.word	0x000000a8
        /*01a0*/ 	.short	0x0100
        /*01a2*/ 	.byte	0x04
	.zero		1


	//   ....[10]....
        /*01a4*/ 	.word	0x000006c0
        /*01a8*/ 	.word	0x000000ff
        /*01ac*/ 	.word	0x00000028
        /*01b0*/ 	.short	0x0100
        /*01b2*/ 	.byte	0x04
	.zero		1


	//   ....[11]....
        /*01b4*/ 	.word	0x000006d0
        /*01b8*/ 	.word	0x000000ff
        /*01bc*/ 	.word	0x000000b0
        /*01c0*/ 	.short	0x0100
        /*01c2*/ 	.byte	0x04
	.zero		1


	//   ....[12]....
        /*01c4*/ 	.word	0x000006e0
        /*01c8*/ 	.word	0x000000ff
        /*01cc*/ 	.word	0x00000030
        /*01d0*/ 	.short	0x0100
        /*01d2*/ 	.byte	0x04
	.zero		1


	//   ....[13]....
        /*01d4*/ 	.word	0x000006f0
        /*01d8*/ 	.word	0x000000ff
        /*01dc*/ 	.word	0x000000b8
        /*01e0*/ 	.short	0x0100
        /*01e2*/ 	.byte	0x04
	.zero		1


	//   ....[14]....
        /*01e4*/ 	.word	0x00000700
        /*01e8*/ 	.word	0x000000ff
        /*01ec*/ 	.word	0x00000038
        /*01f0*/ 	.short	0x0100
        /*01f2*/ 	.byte	0x04
	.zero		1


	//   ....[15]....
        /*01f4*/ 	.word	0x00000710
        /*01f8*/ 	.word	0x000000ff
        /*01fc*/ 	.word	0x000000c0
        /*0200*/ 	.short	0x0100
        /*0202*/ 	.byte	0x04
	.zero		1


	//   ....[16]....
        /*0204*/ 	.word	0x00000720
        /*0208*/ 	.word	0x000000ff
        /*020c*/ 	.word	0x00000040
        /*0210*/ 	.short	0x0100
        /*0212*/ 	.byte	0x04
	.zero		1


	//   ....[17]....
        /*0214*/ 	.word	0x00000730
        /*0218*/ 	.word	0x000000ff
        /*021c*/ 	.word	0x000000c8
        /*0220*/ 	.short	0x0100
        /*0222*/ 	.byte	0x04
	.zero		1


	//   ....[18]....
        /*0224*/ 	.word	0x00000740
        /*0228*/ 	.word	0x000000ff
        /*022c*/ 	.word	0x00000048
        /*0230*/ 	.short	0x0100
        /*0232*/ 	.byte	0x04
	.zero		1


	//   ....[19]....
        /*0234*/ 	.word	0x00000750
        /*0238*/ 	.word	0x000000ff
        /*023c*/ 	.word	0x000000d0
        /*0240*/ 	.short	0x0100
        /*0242*/ 	.byte	0x04
	.zero		1


	//   ....[20]....
        /*0244*/ 	.word	0x00000760
        /*0248*/ 	.word	0x000000ff
        /*024c*/ 	.word	0x00000050
        /*0250*/ 	.short	0x0100
        /*0252*/ 	.byte	0x04
	.zero		1


	//   ....[21]....
        /*0254*/ 	.word	0x00000770
        /*0258*/ 	.word	0x000000ff
        /*025c*/ 	.word	0x000000d8
        /*0260*/ 	.short	0x0100
        /*0262*/ 	.byte	0x04
	.zero		1


	//   ....[22]....
        /*0264*/ 	.word	0x00000780
        /*0268*/ 	.word	0x000000ff
        /*026c*/ 	.word	0x00000058
        /*0270*/ 	.short	0x0100
        /*0272*/ 	.byte	0x04
	.zero		1


	//   ....[23]....
        /*0274*/ 	.word	0x00000790
        /*0278*/ 	.word	0x000000ff
        /*027c*/ 	.word	0x000000e0
        /*0280*/ 	.short	0x0100
        /*0282*/ 	.byte	0x04
	.zero		1


	//   ....[24]....
        /*0284*/ 	.word	0x000007a0
        /*0288*/ 	.word	0x000000ff
        /*028c*/ 	.word	0x00000060
        /*0290*/ 	.short	0x0100
        /*0292*/ 	.byte	0x04
	.zero		1


	//   ....[25]....
        /*0294*/ 	.word	0x000007b0
        /*0298*/ 	.word	0x000000ff
        /*029c*/ 	.word	0x000000e8
        /*02a0*/ 	.short	0x0100
        /*02a2*/ 	.byte	0x04
	.zero		1


	//   ....[26]....
        /*02a4*/ 	.word	0x000007c0
        /*02a8*/ 	.word	0x000000ff
        /*02ac*/ 	.word	0x00000068
        /*02b0*/ 	.short	0x0100
        /*02b2*/ 	.byte	0x04
	.zero		1


	//   ....[27]....
        /*02b4*/ 	.word	0x000007d0
        /*02b8*/ 	.word	0x000000ff
        /*02bc*/ 	.word	0x000000f0
        /*02c0*/ 	.short	0x0100
        /*02c2*/ 	.byte	0x04
	.zero		1


	//   ....[28]....
        /*02c4*/ 	.word	0x000007e0
        /*02c8*/ 	.word	0x000000ff
        /*02cc*/ 	.word	0x00000070
        /*02d0*/ 	.short	0x0100
        /*02d2*/ 	.byte	0x04
	.zero		1


	//   ....[29]....
        /*02d4*/ 	.word	0x000007f0
        /*02d8*/ 	.word	0x000000ff
        /*02dc*/ 	.word	0x000000f8
        /*02e0*/ 	.short	0x0100
        /*02e2*/ 	.byte	0x04
	.zero		1


	//   ....[30]....
        /*02e4*/ 	.word	0x00000800
        /*02e8*/ 	.word	0x000000ff
        /*02ec*/ 	.word	0x00000078
        /*02f0*/ 	.short	0x0100
        /*02f2*/ 	.byte	0x04
	.zero		1


	//   ....[31]....
        /*02f4*/ 	.word	0x00000810
        /*02f8*/ 	.word	0x000000ff
        /*02fc*/ 	.word	0x00000100
        /*0300*/ 	.short	0x0100
        /*0302*/ 	.byte	0x04
	.zero		1


	//   ....[32]....
        /*0304*/ 	.word	0x00000820
        /*0308*/ 	.word	0x000000ff
        /*030c*/ 	.word	0x00000080
        /*0310*/ 	.short	0x0100
        /*0312*/ 	.byte	0x04
	.zero		1


	//   ....[33]....
        /*0314*/ 	.word	0x00000830
        /*0318*/ 	.word	0x000000ff
        /*031c*/ 	.word	0x00000108
        /*0320*/ 	.short	0x0100
        /*0322*/ 	.byte	0x04
	.zero		1


	//   ....[34]....
        /*0324*/ 	.word	0x00000970
        /*0328*/ 	.word	0x000000ff
        /*032c*/ 	.word	0x00000110
        /*0330*/ 	.short	0x0100
        /*0332*/ 	.byte	0x04
	.zero		1


	//   ....[35]....
        /*0334*/ 	.word	0x00000980
        /*0338*/ 	.word	0x000000ff
        /*033c*/ 	.word	0x00000130
        /*0340*/ 	.short	0x0100
        /*0342*/ 	.byte	0x04
	.zero		1


	//   ....[36]....
        /*0344*/ 	.word	0x00000990
        /*0348*/ 	.word	0x000000ff
        /*034c*/ 	.word	0x00000118
        /*0350*/ 	.short	0x0100
        /*0352*/ 	.byte	0x04
	.zero		1


	//   ....[37]....
        /*0354*/ 	.word	0x000009a0
        /*0358*/ 	.word	0x000000ff
        /*035c*/ 	.word	0x00000138
        /*0360*/ 	.short	0x0100
        /*0362*/ 	.byte	0x04
	.zero		1


	//   ....[38]....
        /*0364*/ 	.word	0x000009b0
        /*0368*/ 	.word	0x000000ff
        /*036c*/ 	.word	0x00000120
        /*0370*/ 	.short	0x0100
        /*0372*/ 	.byte	0x04
	.zero		1


	//   ....[39]....
        /*0374*/ 	.word	0x000009c0
        /*0378*/ 	.word	0x000000ff
        /*037c*/ 	.word	0x00000140
        /*0380*/ 	.short	0x0100
        /*0382*/ 	.byte	0x04
	.zero		1


	//   ....[40]....
        /*0384*/ 	.word	0x000009d0
        /*0388*/ 	.word	0x000000ff
        /*038c*/ 	.word	0x00000128
        /*0390*/ 	.short	0x0100
        /*0392*/ 	.byte	0x04
	.zero		1


	//   ....[41]....
        /*0394*/ 	.word	0x000009e0
        /*0398*/ 	.word	0x000000ff
        /*039c*/ 	.word	0x00000148
        /*03a0*/ 	.short	0x0100
        /*03a2*/ 	.byte	0x04
	.zero		1


	//   ....[42]....
        /*03a4*/ 	.word	0x00000ad0
        /*03a8*/ 	.word	0x000000ff
        /*03ac*/ 	.word	0x00000150
        /*03b0*/ 	.short	0x0100
        /*03b2*/ 	.byte	0x06
	.zero		1


	//   ....[43]....
        /*03b4*/ 	.word	0x00000ae0
        /*03b8*/ 	.word	0x000000ff
        /*03bc*/ 	.word	0x00000158
        /*03c0*/ 	.short	0x0100
        /*03c2*/ 	.byte	0x06
	.zero		1


	//   ....[44]....
        /*03c4*/ 	.word	0x00000c20
        /*03c8*/ 	.word	0x000000ff
        /*03cc*/ 	.word	0x00000160
        /*03d0*/ 	.short	0x0100
        /*03d2*/ 	.byte	0x06
	.zero		1


	//   ....[45]....
        /*03d4*/ 	.word	0x00000c30
        /*03d8*/ 	.word	0x000000ff
        /*03dc*/ 	.word	0x00000168
        /*03e0*/ 	.short	0x0100
        /*03e2*/ 	.byte	0x06
	.zero		1


	//   ....[46]....
        /*03e4*/ 	.word	0x00000d60
        /*03e8*/ 	.word	0x000000ff
        /*03ec*/ 	.word	0x00000170
        /*03f0*/ 	.short	0x0100
        /*03f2*/ 	.byte	0x04
	.zero		1


	//   ....[47]....
        /*03f4*/ 	.word	0x00000d70
        /*03f8*/ 	.word	0x000000ff
        /*03fc*/ 	.word	0x00000180
        /*0400*/ 	.short	0x0100
        /*0402*/ 	.byte	0x04
	.zero		1


	//   ....[48]....
        /*0404*/ 	.word	0x00000d80
        /*0408*/ 	.word	0x000000ff
        /*040c*/ 	.word	0x00000178
        /*0410*/ 	.short	0x0100
        /*0412*/ 	.byte	0x04
	.zero		1


	//   ....[49]....
        /*0414*/ 	.word	0x00000d90
        /*0418*/ 	.word	0x000000ff
        /*041c*/ 	.word	0x00000188
        /*0420*/ 	.short	0x0100
        /*0422*/ 	.byte	0x04
	.zero		1


	//   ....[50]....
        /*0424*/ 	.word	0x00001950
        /*0428*/ 	.word	0x000000ff
        /*042c*/ 	.word	0x00000088
        /*0430*/ 	.short	0x010a
        /*0432*/ 	.byte	0x04
	.zero		1


	//   ....[51]....
        /*0434*/ 	.word	0x00001c80
        /*0438*/ 	.word	0x000000ff
        /*043c*/ 	.word	0x00000088
        /*0440*/ 	.short	0x010a
        /*0442*/ 	.byte	0x09
	.zero		1


	//   ....[52]....
        /*0444*/ 	.word	0x00001e10
        /*0448*/ 	.word	0x000000ff
        /*044c*/ 	.word	0x00000088
        /*0450*/ 	.short	0x010a
        /*0452*/ 	.byte	0x08
	.zero		1


	//   ....[53]....
        /*0454*/ 	.word	0x00002040
        /*0458*/ 	.word	0x000000ff
        /*045c*/ 	.word	0x00000158
        /*0460*/ 	.short	0x0101
        /*0462*/ 	.byte	0x24
	.zero		1


	//   ....[54]....
        /*0464*/ 	.word	0x00002060
        /*0468*/ 	.word	0x000000ff
        /*046c*/ 	.word	0x00000088
        /*0470*/ 	.short	0x010a
        /*0472*/ 	.byte	0x04
	.zero		1


	//   ....[55]....
        /*0474*/ 	.word	0x00002330
        /*0478*/ 	.word	0x000000ff
        /*047c*/ 	.word	0x00000088
        /*0480*/ 	.short	0x010a
        /*0482*/ 	.byte	0x09
	.zero		1


	//   ....[56]....
        /*0484*/ 	.word	0x000024c0
        /*0488*/ 	.word	0x000000ff
        /*048c*/ 	.word	0x00000088
        /*0490*/ 	.short	0x010a
        /*0492*/ 	.byte	0x08
	.zero		1


	//   ....[57]....
        /*0494*/ 	.word	0x00002700
        /*0498*/ 	.word	0x000000ff
        /*049c*/ 	.word	0x00000160
        /*04a0*/ 	.short	0x010a
        /*04a2*/ 	.byte	0x24
	.zero		1


	//   ....[58]....
        /*04a4*/ 	.word	0x000027c0
        /*04a8*/ 	.word	0x000000ff
        /*04ac*/ 	.word	0x00000000
        /*04b0*/ 	.short	0x0101
        /*04b2*/ 	.byte	0x04
	.zero		1


	//   ....[59]....
        /*04b4*/ 	.word	0x00002db0
        /*04b8*/ 	.word	0x000000ff
        /*04bc*/ 	.word	0x00000000
        /*04c0*/ 	.short	0x010a
        /*04c2*/ 	.byte	0x04
	.zero		1


	//   ....[60]....
        /*04c4*/ 	.word	0x00002e40
        /*04c8*/ 	.word	0x000000ff
        /*04cc*/ 	.word	0x00000000
        /*04d0*/ 	.short	0x010a
        /*04d2*/ 	.byte	0x05
	.zero		1


	//   ....[61]....
        /*04d4*/ 	.word	0x00002ed0
        /*04d8*/ 	.word	0x000000ff
        /*04dc*/ 	.word	0x00000000
        /*04e0*/ 	.short	0x010a
        /*04e2*/ 	.byte	0x05
	.zero		1


	//   ....[62]....
        /*04e4*/ 	.word	0x00002f60
        /*04e8*/ 	.word	0x000000ff
        /*04ec*/ 	.word	0x00000000
        /*04f0*/ 	.short	0x010a
        /*04f2*/ 	.byte	0x05
	.zero		1


	//   ....[63]....
        /*04f4*/ 	.word	0x00002ff0
        /*04f8*/ 	.word	0x000000ff
        /*04fc*/ 	.word	0x00000000
        /*0500*/ 	.short	0x010a
        /*0502*/ 	.byte	0x05
	.zero		1


	//   ....[64]....
        /*0504*/ 	.word	0x00003080
        /*0508*/ 	.word	0x000000ff
        /*050c*/ 	.word	0x00000000
        /*0510*/ 	.short	0x010a
        /*0512*/ 	.byte	0x05
	.zero		1


	//   ....[65]....
        /*0514*/ 	.word	0x00003110
        /*0518*/ 	.word	0x000000ff
        /*051c*/ 	.word	0x00000000
        /*0520*/ 	.short	0x010a
        /*0522*/ 	.byte	0x05
	.zero		1


	//   ....[66]....
        /*0524*/ 	.word	0x000031a0
        /*0528*/ 	.word	0x000000ff
        /*052c*/ 	.word	0x00000000
        /*0530*/ 	.short	0x010a
        /*0532*/ 	.byte	0x05
	.zero		1


	//   ....[67]....
        /*0534*/ 	.word	0x00003230
        /*0538*/ 	.word	0x000000ff
        /*053c*/ 	.word	0x00000000
        /*0540*/ 	.short	0x010a
        /*0542*/ 	.byte	0x05
	.zero		1


	//   ....[68]....
        /*0544*/ 	.word	0x000032c0
        /*0548*/ 	.word	0x000000ff
        /*054c*/ 	.word	0x00000000
        /*0550*/ 	.short	0x010a
        /*0552*/ 	.byte	0x05
	.zero		1


	//   ....[69]....
        /*0554*/ 	.word	0x00003350
        /*0558*/ 	.word	0x000000ff
        /*055c*/ 	.word	0x00000000
        /*0560*/ 	.short	0x010a
        /*0562*/ 	.byte	0x05
	.zero		1


	//   ....[70]....
        /*0564*/ 	.word	0x000033e0
        /*0568*/ 	.word	0x000000ff
        /*056c*/ 	.word	0x00000000
        /*0570*/ 	.short	0x010a
        /*0572*/ 	.byte	0x05
	.zero		1


	//   ....[71]....
        /*0574*/ 	.word	0x00003470
        /*0578*/ 	.word	0x000000ff
        /*057c*/ 	.word	0x00000000
        /*0580*/ 	.short	0x010a
        /*0582*/ 	.byte	0x05
	.zero		1


	//   ....[72]....
        /*0584*/ 	.word	0x00003500
        /*0588*/ 	.word	0x000000ff
        /*058c*/ 	.word	0x00000000
        /*0590*/ 	.short	0x010a
        /*0592*/ 	.byte	0x05
	.zero		1


	//   ....[73]....
        /*0594*/ 	.word	0x00003590
        /*0598*/ 	.word	0x000000ff
        /*059c*/ 	.word	0x00000000
        /*05a0*/ 	.short	0x010a
        /*05a2*/ 	.byte	0x05
	.zero		1


	//   ....[74]....
        /*05a4*/ 	.word	0x00003620
        /*05a8*/ 	.word	0x000000ff
        /*05ac*/ 	.word	0x00000000
        /*05b0*/ 	.short	0x010a
        /*05b2*/ 	.byte	0x05
	.zero		1


	//   ....[75]....
        /*05b4*/ 	.word	0x000036c0
        /*05b8*/ 	.word	0x00000000
        /*05bc*/ 	.word	0x00000000
        /*05c0*/ 	.short	0x010a
        /*05c2*/ 	.byte	0xff
	.zero		1


	//   ....[76]....
        /*05c4*/ 	.word	0x00003810
        /*05c8*/ 	.word	0x000000ff
        /*05cc*/ 	.word	0x00000168
        /*05d0*/ 	.short	0x010a
        /*05d2*/ 	.byte	0x04
	.zero		1


	//   ....[77]....
        /*05d4*/ 	.word	0x000038b0
        /*05d8*/ 	.word	0x000000ff
        /*05dc*/ 	.word	0x00000160
        /*05e0*/ 	.short	0x010a
        /*05e2*/ 	.byte	0x04
	.zero		1


	//   ....[78]....
        /*05e4*/ 	.word	0x00003950
        /*05e8*/ 	.word	0x000000ff
        /*05ec*/ 	.word	0x00000000
        /*05f0*/ 	.short	0x0101
        /*05f2*/ 	.byte	0x05
	.zero		1


	//   ....[79]....
        /*05f4*/ 	.word	0x00003990
        /*05f8*/ 	.word	0x000000ff
        /*05fc*/ 	.word	0x00000168
        /*0600*/ 	.short	0x0106
        /*0602*/ 	.byte	0x04
	.zero		1


	//   ....[80]....
        /*0604*/ 	.word	0x000039d0
        /*0608*/ 	.word	0x00000000
        /*060c*/ 	.word	0x00000168
        /*0610*/ 	.short	0x010a
        /*0612*/ 	.byte	0xff
	.zero		1


	//   ....[81]....
        /*0614*/ 	.word	0x00003f20
        /*0618*/ 	.word	0x000000ff
        /*061c*/ 	.word	0x00000160
        /*0620*/ 	.short	0x010a
        /*0622*/ 	.byte	0x12
	.zero		1


	//   ....[82]....
        /*0624*/ 	.word	0x00003fd0
        /*0628*/ 	.word	0x000000ff
        /*062c*/ 	.word	0x00000000
        /*0630*/ 	.short	0x0101
        /*0632*/ 	.byte	0x1c
	.zero		1


	//   ....[83]....
        /*0634*/ 	.word	0x00003fe0
        /*0638*/ 	.word	0x000000ff
        /*063c*/ 	.word	0x00000180
        /*0640*/ 	.short	0x010a
        /*0642*/ 	.byte	0x17
	.zero		1


	//   ....[84]....
        /*0644*/ 	.word	0x000040a0
        /*0648*/ 	.word	0x000000ff
        /*064c*/ 	.word	0x00000000
        /*0650*/ 	.short	0x010a
        /*0652*/ 	.byte	0x04
	.zero		1


	//   ....[85]....
        /*0654*/ 	.word	0x000040e0
        /*0658*/ 	.word	0x000000ff
        /*065c*/ 	.word	0x00000000
        /*0660*/ 	.short	0x010a
        /*0662*/ 	.byte	0x10
	.zero		1


	//   ....[86]....
        /*0664*/ 	.word	0x00004220
        /*0668*/ 	.word	0x000000ff
        /*066c*/ 	.word	0x00000000
        /*0670*/ 	.short	0x010a
        /*0672*/ 	.byte	0x04
	.zero		1


	//   ....[87]....
        /*0674*/ 	.word	0x00004470
        /*0678*/ 	.word	0x000000ff
        /*067c*/ 	.word	0x00000000
        /*0680*/ 	.short	0x010a
        /*0682*/ 	.byte	0x04
	.zero		1


	//   ....[88]....
        /*0684*/ 	.word	0x00004500
        /*0688*/ 	.word	0x000000ff
        /*068c*/ 	.word	0x00000000
        /*0690*/ 	.short	0x010a
        /*0692*/ 	.byte	0x04
	.zero		1


	//   ....[89]....
        /*0694*/ 	.word	0x00004ac0
        /*0698*/ 	.word	0x000000ff
        /*069c*/ 	.word	0x00000160
        /*06a0*/ 	.short	0x010a
        /*06a2*/ 	.byte	0x14
	.zero		1


	//   ....[90]....
        /*06a4*/ 	.word	0x00004b60
        /*06a8*/ 	.word	0x000000ff
        /*06ac*/ 	.word	0x00000000
        /*06b0*/ 	.short	0x0101
        /*06b2*/ 	.byte	0x2d
	.zero		1


	//   ....[91]....
        /*06b4*/ 	.word	0x000050b0
        /*06b8*/ 	.word	0x000000ff
        /*06bc*/ 	.word	0x00000158
        /*06c0*/ 	.short	0x010a
        /*06c2*/ 	.byte	0x14
	.zero		1


	//   ....[92]....
        /*06c4*/ 	.word	0x00005250
        /*06c8*/ 	.word	0x000000ff
        /*06cc*/ 	.word	0x00000130
        /*06d0*/ 	.short	0x010a
        /*06d2*/ 	.byte	0x14
	.zero		1


	//   ....[93]....
        /*06d4*/ 	.word	0x00005520
        /*06d8*/ 	.word	0x000000ff
        /*06dc*/ 	.word	0x00000110
        /*06e0*/ 	.short	0x010b
        /*06e2*/ 	.byte	0x14
	.zero		1


	//   ....[94]....
        /*06e4*/ 	.word	0x00005530
        /*06e8*/ 	.word	0x000000ff
        /*06ec*/ 	.word	0x00000000
        /*06f0*/ 	.short	0x0101
        /*06f2*/ 	.byte	0x31
	.zero		1


	//   ....[95]....
        /*06f4*/ 	.word	0x00005550
        /*06f8*/ 	.word	0x000000ff
        /*06fc*/ 	.word	0x00000138
        /*0700*/ 	.short	0x010a
        /*0702*/ 	.byte	0x14
	.zero		1


	//   ....[96]....
        /*0704*/ 	.word	0x000056a0
        /*0708*/ 	.word	0x000000ff
        /*070c*/ 	.word	0x00000118
        /*0710*/ 	.short	0x010b
        /*0712*/ 	.byte	0x14
	.zero		1


	//   ....[97]....
        /*0714*/ 	.word	0x000056b0
        /*0718*/ 	.word	0x000000ff
        /*071c*/ 	.word	0x00000000
        /*0720*/ 	.short	0x0101
        /*0722*/ 	.byte	0x30
	.zero		1


	//   ....[98]....
        /*0724*/ 	.word	0x000056d0
        /*0728*/ 	.word	0x000000ff
        /*072c*/ 	.word	0x00000140
        /*0730*/ 	.short	0x010a
        /*0732*/ 	.byte	0x14
	.zero		1


	//   ....[99]....
        /*0734*/ 	.word	0x00005840
        /*0738*/ 	.word	0x000000ff
        /*073c*/ 	.word	0x00000120
        /*0740*/ 	.short	0x010b
        /*0742*/ 	.byte	0x14
	.zero		1


	//   ....[100]....
        /*0744*/ 	.word	0x00005850
        /*0748*/ 	.word	0x000000ff
        /*074c*/ 	.word	0x00000000
        /*0750*/ 	.short	0x0101
        /*0752*/ 	.byte	0x2f
	.zero		1


	//   ....[101]....
        /*0754*/ 	.word	0x00005860
        /*0758*/ 	.word	0x000000ff
        /*075c*/ 	.word	0x00000148
        /*0760*/ 	.short	0x010a
        /*0762*/ 	.byte	0x14
	.zero		1


	//   ....[102]....
        /*0764*/ 	.word	0x00005a30
        /*0768*/ 	.word	0x000000ff
        /*076c*/ 	.word	0x00000128
        /*0770*/ 	.short	0x010b
        /*0772*/ 	.byte	0x14
	.zero		1


	//   ....[103]....
        /*0774*/ 	.word	0x00005a40
        /*0778*/ 	.word	0x000000ff
        /*077c*/ 	.word	0x00000000
        /*0780*/ 	.short	0x0101
        /*0782*/ 	.byte	0x2e
	.zero		1


	//   ....[104]....
        /*0784*/ 	.word	0x00005a70
        /*0788*/ 	.word	0x000000ff
        /*078c*/ 	.word	0x00000130
        /*0790*/ 	.short	0x010a
        /*0792*/ 	.byte	0x14
	.zero		1


	//   ....[105]....
        /*0794*/ 	.word	0x00005a90
        /*0798*/ 	.word	0x000000ff
        /*079c*/ 	.word	0x00000138
        /*07a0*/ 	.short	0x010a
        /*07a2*/ 	.byte	0x14
	.zero		1


	//   ....[106]....
        /*07a4*/ 	.word	0x00005ab0
        /*07a8*/ 	.word	0x000000ff
        /*07ac*/ 	.word	0x00000140
        /*07b0*/ 	.short	0x010a
        /*07b2*/ 	.byte	0x14
	.zero		1


	//   ....[107]....
        /*07b4*/ 	.word	0x00005af0
        /*07b8*/ 	.word	0x00000000
        /*07bc*/ 	.word	0x00000148
        /*07c0*/ 	.short	0x010a
        /*07c2*/ 	.byte	0xff
	.zero		1


	//   ....[108]....
        /*07c4*/ 	.word	0x00005ea0
        /*07c8*/ 	.word	0x000000ff
        /*07cc*/ 	.word	0x00000160
        /*07d0*/ 	.short	0x010a
        /*07d2*/ 	.byte	0x31
	.zero		1


	//   ....[109]....
        /*07d4*/ 	.word	0x00005f70
        /*07d8*/ 	.word	0x000000ff
        /*07dc*/ 	.word	0x00000000
        /*07e0*/ 	.short	0x0101
        /*07e2*/ 	.byte	0x04
	.zero		1


	//   ....[110]....
        /*07e4*/ 	.word	0x00006bf0
        /*07e8*/ 	.word	0x000000ff
        /*07ec*/ 	.word	0x00000110
        /*07f0*/ 	.short	0x010a
        /*07f2*/ 	.byte	0x31
	.zero		1


	//   ....[111]....
        /*07f4*/ 	.word	0x00006c80
        /*07f8*/ 	.word	0x00000046
        /*07fc*/ 	.word	0x00000170
        /*0800*/ 	.short	0x010a
        /*0802*/ 	.byte	0xff
	.zero		1


	//   ....[112]....
        /*0804*/ 	.word	0x00006e50
        /*0808*/ 	.word	0x000000ff
        /*080c*/ 	.word	0x00000110
        /*0810*/ 	.short	0x010a
        /*0812*/ 	.byte	0x31
	.zero		1


	//   ....[113]....
        /*0814*/ 	.word	0x00006f30
        /*0818*/ 	.word	0x00000046
        /*081c*/ 	.word	0x00000170
        /*0820*/ 	.short	0x010a
        /*0822*/ 	.byte	0xff
	.zero		1


	//   ....[114]....
        /*0824*/ 	.word	0x00007690
        /*0828*/ 	.word	0x00000000
        /*082c*/ 	.word	0x00000000
        /*0830*/ 	.short	0x0101
        /*0832*/ 	.byte	0xff
	.zero		1


	//   ....[115]....
        /*0834*/ 	.word	0x000076a0
        /*0838*/ 	.word	0x00000004
        /*083c*/ 	.word	0x00000110
        /*0840*/ 	.short	0x010a
        /*0842*/ 	.byte	0xff
	.zero		1


	//   ....[116]....
        /*0844*/ 	.word	0x00007760
        /*0848*/ 	.word	0x00000004
        /*084c*/ 	.word	0x00000110
        /*0850*/ 	.short	0x010a
        /*0852*/ 	.byte	0xff
	.zero		1


	//   ....[117]....
        /*0854*/ 	.word	0x00007f40
        /*0858*/ 	.word	0x00000000
        /*085c*/ 	.word	0x00000000
        /*0860*/ 	.short	0x0101
        /*0862*/ 	.byte	0xff
	.zero		1


	//   ....[118]....
        /*0864*/ 	.word	0x00007f60
        /*0868*/ 	.word	0x00000002
        /*086c*/ 	.word	0x00000110
        /*0870*/ 	.short	0x010a
        /*0872*/ 	.byte	0xff
	.zero		1


	//   ....[119]....
        /*0874*/ 	.word	0x00008010
        /*0878*/ 	.word	0x00000002
        /*087c*/ 	.word	0x00000110
        /*0880*/ 	.short	0x010a
        /*0882*/ 	.byte	0xff
	.zero		1


	//   ....[120]....
        /*0884*/ 	.word	0x000087e0
        /*0888*/ 	.word	0x00000000
        /*088c*/ 	.word	0x00000000
        /*0890*/ 	.short	0x0101
        /*0892*/ 	.byte	0xff
	.zero		1


	//   ....[121]....
        /*0894*/ 	.word	0x00008800
        /*0898*/ 	.word	0x00000003
        /*089c*/ 	.word	0x00000110
        /*08a0*/ 	.short	0x010a
        /*08a2*/ 	.byte	0xff
	.zero		1


	//   ....[122]....
        /*08a4*/ 	.word	0x000088b0
        /*08a8*/ 	.word	0x00000003
        /*08ac*/ 	.word	0x00000110
        /*08b0*/ 	.short	0x010a
        /*08b2*/ 	.byte	0xff
	.zero		1


	//   ....[123]....
        /*08b4*/ 	.word	0x00008cc0
        /*08b8*/ 	.word	0x000000ff
        /*08bc*/ 	.word	0x00000000
        /*08c0*/ 	.short	0x0101
        /*08c2*/ 	.byte	0x04
	.zero		1


	//   ....[124]....
        /*08c4*/ 	.word	0x000090f0
        /*08c8*/ 	.word	0x00000000
        /*08cc*/ 	.word	0x00000000
        /*08d0*/ 	.short	0x0101
        /*08d2*/ 	.byte	0xff
	.zero		1


	//   ....[125]....
        /*08d4*/ 	.word	0x00009370
        /*08d8*/ 	.word	0x000000ff
        /*08dc*/ 	.word	0x00000000
        /*08e0*/ 	.short	0x0101
        /*08e2*/ 	.byte	0x04
	.zero		1


	//   ....[126]....
        /*08e4*/ 	.word	0x000093a0
        /*08e8*/ 	.word	0x00000000
        /*08ec*/ 	.word	0x00000088
        /*08f0*/ 	.short	0x010a
        /*08f2*/ 	.byte	0xff
	.zero		1


	//   ....[127]....
        /*08f4*/ 	.word	0x00009400
        /*08f8*/ 	.word	0x00000000
        /*08fc*/ 	.word	0x00000088
        /*0900*/ 	.short	0x010a
        /*0902*/ 	.byte	0xff
	.zero		1


	//   ....[128]....
        /*0904*/ 	.word	0x00009460
        /*0908*/ 	.word	0x00000000
        /*090c*/ 	.word	0x00000160
        /*0910*/ 	.short	0x010a
        /*0912*/ 	.byte	0xff
	.zero		1


	//   ....[129]....
        /*0914*/ 	.word	0x000094c0
        /*0918*/ 	.word	0x00000000
        /*091c*/ 	.word	0x00000000
        /*0920*/ 	.short	0x010a
        /*0922*/ 	.byte	0xff
	.zero		1


	//   ....[130]....
        /*0924*/ 	.word	0x00009520
        /*0928*/ 	.word	0x00000000
        /*092c*/ 	.word	0x00000000
        /*0930*/ 	.short	0x010a
        /*0932*/ 	.byte	0xff
	.zero		1


	//   ....[131]....
        /*0934*/ 	.word	0x00009580
        /*0938*/ 	.word	0x00000000
        /*093c*/ 	.word	0x00000000
        /*0940*/ 	.short	0x010a
        /*0942*/ 	.byte	0xff
	.zero		1


	//   ....[132]....
        /*0944*/ 	.word	0x000095e0
        /*0948*/ 	.word	0x00000000
        /*094c*/ 	.word	0x00000000
        /*0950*/ 	.short	0x010a
        /*0952*/ 	.byte	0xff
	.zero		1


	//   ....[133]....
        /*0954*/ 	.word	0x00009640
        /*0958*/ 	.word	0x00000000
        /*095c*/ 	.word	0x00000000
        /*0960*/ 	.short	0x010a
        /*0962*/ 	.byte	0xff
	.zero		1


	//   ....[134]....
        /*0964*/ 	.word	0x000096a0
        /*0968*/ 	.word	0x00000000
        /*096c*/ 	.word	0x00000000
        /*0970*/ 	.short	0x010a
        /*0972*/ 	.byte	0xff
	.zero		1


	//   ....[135]....
        /*0974*/ 	.word	0x00009700
        /*0978*/ 	.word	0x00000000
        /*097c*/ 	.word	0x00000000
        /*0980*/ 	.short	0x010a
        /*0982*/ 	.byte	0xff
	.zero		1


	//   ....[136]....
        /*0984*/ 	.word	0x00009760
        /*0988*/ 	.word	0x00000000
        /*098c*/ 	.word	0x00000000
        /*0990*/ 	.short	0x010a
        /*0992*/ 	.byte	0xff
	.zero		1


	//   ....[137]....
        /*0994*/ 	.word	0x000097c0
        /*0998*/ 	.word	0x00000000
        /*099c*/ 	.word	0x00000000
        /*09a0*/ 	.short	0x010a
        /*09a2*/ 	.byte	0xff
	.zero		1


	//   ....[138]....
        /*09a4*/ 	.word	0x00009820
        /*09a8*/ 	.word	0x00000000
        /*09ac*/ 	.word	0x00000000
        /*09b0*/ 	.short	0x010a
        /*09b2*/ 	.byte	0xff
	.zero		1


	//   ....[139]....
        /*09b4*/ 	.word	0x00009880
        /*09b8*/ 	.word	0x00000000
        /*09bc*/ 	.word	0x00000000
        /*09c0*/ 	.short	0x010a
        /*09c2*/ 	.byte	0xff
	.zero		1


	//   ....[140]....
        /*09c4*/ 	.word	0x000098e0
        /*09c8*/ 	.word	0x00000000
        /*09cc*/ 	.word	0x00000000
        /*09d0*/ 	.short	0x010a
        /*09d2*/ 	.byte	0xff
	.zero		1


	//   ....[141]....
        /*09d4*/ 	.word	0x00009940
        /*09d8*/ 	.word	0x00000000
        /*09dc*/ 	.word	0x00000000
        /*09e0*/ 	.short	0x010a
        /*09e2*/ 	.byte	0xff
	.zero		1


	//   ....[142]....
        /*09e4*/ 	.word	0x000099a0
        /*09e8*/ 	.word	0x00000000
        /*09ec*/ 	.word	0x00000000
        /*09f0*/ 	.short	0x010a
        /*09f2*/ 	.byte	0xff
	.zero		1


	//   ....[143]....
        /*09f4*/ 	.word	0x00009a00
        /*09f8*/ 	.word	0x00000000
        /*09fc*/ 	.word	0x00000000
        /*0a00*/ 	.short	0x010a
        /*0a02*/ 	.byte	0xff
	.zero		1


	//   ....[144]....
        /*0a04*/ 	.word	0x00009a60
        /*0a08*/ 	.word	0x00000000
        /*0a0c*/ 	.word	0x00000000
        /*0a10*/ 	.short	0x010a
        /*0a12*/ 	.byte	0xff
	.zero		1


	//   ....[145]....
        /*0a14*/ 	.word	0x00009ac0
        /*0a18*/ 	.word	0x00000004
        /*0a1c*/ 	.word	0x00000168
        /*0a20*/ 	.short	0x010a
        /*0a22*/ 	.byte	0xff
	.zero		1


	//   ....[146]....
        /*0a24*/ 	.word	0x00009b20
        /*0a28*/ 	.word	0x00000004
        /*0a2c*/ 	.word	0x00000160
        /*0a30*/ 	.short	0x010a
        /*0a32*/ 	.byte	0xff
	.zero		1


	//   ....[147]....
        /*0a34*/ 	.word	0x00009b80
        /*0a38*/ 	.word	0x00000000
        /*0a3c*/ 	.word	0x00000160
        /*0a40*/ 	.short	0x010a
        /*0a42*/ 	.byte	0xff
	.zero		1


	//   ....[148]....
        /*0a44*/ 	.word	0x00009be0
        /*0a48*/ 	.word	0x00000004
        /*0a4c*/ 	.word	0x00000180
        /*0a50*/ 	.short	0x010a
        /*0a52*/ 	.byte	0xff
	.zero		1


	//   ....[149]....
        /*0a54*/ 	.word	0x00009c40
        /*0a58*/ 	.word	0x00000000
        /*0a5c*/ 	.word	0x00000000
        /*0a60*/ 	.short	0x010a
        /*0a62*/ 	.byte	0xff
	.zero		1


	//   ....[150]....
        /*0a64*/ 	.word	0x00009ca0
        /*0a68*/ 	.word	0x00000000
        /*0a6c*/ 	.word	0x00000000
        /*0a70*/ 	.short	0x010a
        /*0a72*/ 	.byte	0xff
	.zero		1


	//   ....[151]....
        /*0a74*/ 	.word	0x00009d00
        /*0a78*/ 	.word	0x00000000
        /*0a7c*/ 	.word	0x00000000
        /*0a80*/ 	.short	0x010a
        /*0a82*/ 	.byte	0xff
	.zero		1


	//   ....[152]....
        /*0a84*/ 	.word	0x00009d60
        /*0a88*/ 	.word	0x00000000
        /*0a8c*/ 	.word	0x00000160
        /*0a90*/ 	.short	0x010a
        /*0a92*/ 	.byte	0xff
	.zero		1


	//   ....[153]....
        /*0a94*/ 	.word	0x00009dc0
        /*0a98*/ 	.word	0x00000000
        /*0a9c*/ 	.word	0x00000158
        /*0aa0*/ 	.short	0x010a
        /*0aa2*/ 	.byte	0xff
	.zero		1


	//   ....[154]....
        /*0aa4*/ 	.word	0x00009e20
        /*0aa8*/ 	.word	0x00000002
        /*0aac*/ 	.word	0x00000130
        /*0ab0*/ 	.short	0x010a
        /*0ab2*/ 	.byte	0xff
	.zero		1


	//   ....[155]....
        /*0ab4*/ 	.word	0x00009e80
        /*0ab8*/ 	.word	0x00000002
        /*0abc*/ 	.word	0x00000138
        /*0ac0*/ 	.short	0x010a
        /*0ac2*/ 	.byte	0xff
	.zero		1


	//   ....[156]....
        /*0ac4*/ 	.word	0x00009ee0
        /*0ac8*/ 	.word	0x00000002
        /*0acc*/ 	.word	0x00000140
        /*0ad0*/ 	.short	0x010a
        /*0ad2*/ 	.byte	0xff
	.zero		1


	//   ....[157]....
        /*0ad4*/ 	.word	0x00009f40
        /*0ad8*/ 	.word	0x00000000
        /*0adc*/ 	.word	0x00000148
        /*0ae0*/ 	.short	0x010a
        /*0ae2*/ 	.byte	0xff
	.zero		1


	//   ....[158]....
        /*0ae4*/ 	.word	0x00009fa0
        /*0ae8*/ 	.word	0x00000000
        /*0aec*/ 	.word	0x00000130
        /*0af0*/ 	.short	0x010a
        /*0af2*/ 	.byte	0xff
	.zero		1


	//   ....[159]....
        /*0af4*/ 	.word	0x0000a000
        /*0af8*/ 	.word	0x00000000
        /*0afc*/ 	.word	0x00000138
        /*0b00*/ 	.short	0x010a
        /*0b02*/ 	.byte	0xff
	.zero		1


	//   ....[160]....
        /*0b04*/ 	.word	0x0000a060
        /*0b08*/ 	.word	0x00000000
        /*0b0c*/ 	.word	0x00000140
        /*0b10*/ 	.short	0x010a
        /*0b12*/ 	.byte	0xff
	.zero		1


	//   ....[161]....
        /*0b14*/ 	.word	0x0000a0c0
        /*0b18*/ 	.word	0x00000000
        /*0b1c*/ 	.word	0x00000160
        /*0b20*/ 	.short	0x010a
        /*0b22*/ 	.byte	0xff
	.zero		1


	//   ....[162]....
        /*0b24*/ 	.word	0x0000a120
        /*0b28*/ 	.word	0x00000002
        /*0b2c*/ 	.word	0x00000110
        /*0b30*/ 	.short	0x010a
        /*0b32*/ 	.byte	0xff
	.zero		1


	//   ....[163]....
        /*0b34*/ 	.word	0x0000a170
        /*0b38*/ 	.word	0x00000046
        /*0b3c*/ 	.word	0x00000170
        /*0b40*/ 	.short	0x010a
        /*0b42*/ 	.byte	0xff
	.zero		1


	//   ....[164]....
        /*0b44*/ 	.word	0x0000a1c0
        /*0b48*/ 	.word	0x00000004
        /*0b4c*/ 	.word	0x00000110
        /*0b50*/ 	.short	0x010a
        /*0b52*/ 	.byte	0xff
	.zero		1


	//   ....[165]....
        /*0b54*/ 	.word	0x0000a210
        /*0b58*/ 	.word	0x00000002
        /*0b5c*/ 	.word	0x00000110
        /*0b60*/ 	.short	0x010a
        /*0b62*/ 	.byte	0xff
	.zero		1


	//   ....[166]....
        /*0b64*/ 	.word	0x0000a260
        /*0b68*/ 	.word	0x00000003
        /*0b6c*/ 	.word	0x00000110
        /*0b70*/ 	.short	0x010a
        /*0b72*/ 	.byte	0xff
	.zero		1


	//----- nvinfo : EIATTR_NUM_MBARRIERS
	.align		4
.L_47:
        /*0b74*/ 	.byte	0x03, 0x38
        /*0b76*/ 	.short	0x0032


	//----- nvinfo : EIATTR_EXIT_INSTR_OFFSETS
	.align		4
        /*0b78*/ 	.byte	0x04, 0x1c
        /*0b7a*/ 	.short	(.L_49 - .L_48)


	//   ....[0]....
.L_48:
        /*0b7c*/ 	.word	0x000036f0


	//   ....[1]....
        /*0b80*/ 	.word	0x000039a0


	//   ....[2]....
        /*0b84*/ 	.word	0x00003a00


	//   ....[3]....
        /*0b88*/ 	.word	0x00004770


	//   ....[4]....
        /*0b8c*/ 	.word	0x00005b20


	//   ....[5]....
        /*0b90*/ 	.word	0x00005b60


	//   ....[6]....
        /*0b94*/ 	.word	0x00009250


	//   ....[7]....
        /*0b98*/ 	.word	0x000092d0


	//   ....[8]....
        /*0b9c*/ 	.word	0x00009300


	//   ....[9]....
        /*0ba0*/ 	.word	0x00009380


	//----- nvinfo : EIATTR_MAX_THREADS
	.align		4
.L_49:
        /*0ba4*/ 	.byte	0x04, 0x05
        /*0ba6*/ 	.short	(.L_51 - .L_50)
.L_50:
        /*0ba8*/ 	.word	0x00000100
        /*0bac*/ 	.word	0x00000001
        /*0bb0*/ 	.word	0x00000001


	//----- nvinfo : EIATTR_CRS_STACK_SIZE
	.align		4
.L_51:
        /*0bb4*/ 	.byte	0x04, 0x1e
        /*0bb6*/ 	.short	(.L_53 - .L_52)
.L_52:
        /*0bb8*/ 	.word	0x00000000


	//----- nvinfo : EIATTR_CBANK_PARAM_SIZE
	.align		4
.L_53:
        /*0bbc*/ 	.byte	0x03, 0x19
        /*0bbe*/ 	.short	0x0900


	//----- nvinfo : EIATTR_PARAM_CBANK
	.align		4
        /*0bc0*/ 	.byte	0x04, 0x0a
        /*0bc2*/ 	.short	(.L_55 - .L_54)
	.align		4
.L_54:
        /*0bc4*/ 	.word	index@(.nv.constant0._ZN7cutlass13device_kernelINS_4conv6kernel13ConvUniversalINS1_16ConvProblemShapeILNS1_8OperatorE0ELi3EEENS1_10collective14CollectiveConvINS1_47MainloopSm100TmaUmmaWarpSpecializedImplicitGemmILS5_0ELi17ELi3ELi1ELi2EN4cute5tupleIJNSA_1CILi2EEENSC_ILi1EEESE_EEEEENSB_IJNSC_ILi64EEENSC_ILi128EEENSB_IJNSC_ILi32EEEEEEEEENS_10bfloat16_tESM_NSA_8TiledMMAINSA_8MMA_AtomIJNSA_20SM100_MMA_F16BF16_SSISM_SM_fLi64ELi128ELNSA_4UMMA5MajorE0ELSR_0ELNSQ_7ScaleInE0ELSS_0EEEEEENSA_6LayoutINSB_IJSE_SE_SE_EEENSB_IJNSC_ILi0EEESX_SX_EEEEENSB_IJNSA_10UnderscoreES10_S10_EEEEENS7_6detail27Sm100ImplicitGemmTileTraitsINSA_20SM90_TMA_LOAD_IM2COLENSA_14ComposedLayoutINSA_7SwizzleILi2ELi4ELi3EEENSA_18smem_ptr_flag_bitsILi16EEENSV_INSB_IJNSC_ILi8EEESJ_EEENSB_IJSJ_SE_EEEEEEEvEENS14_INSA_23SM90_TMA_LOAD_MULTICASTES1F_vEEEENS_8epilogue10collective18CollectiveEpilogueINS1K_23Sm100TmaWarpSpecializedILi4ELi2ELi16ELb1ELb0EEEJSL_NSB_IJNSV_ISH_SE_EENSV_ISJ_SE_EEEEESM_NSB_IJNSB_IJllllEEESE_SX_EEESM_S1T_NS1K_6fusion15FusionCallbacksIS1O_NS1U_17LinearCombinationISM_fSM_fLNS_15FloatRoundStyleE2EEESL_S1R_JEEENSA_5SM1004TMEM4LOAD26SM100_TMEM_LOAD_16dp256b4xES15_S1F_NSA_17SM75_U32x4_LDSM_NENSA_21SM90_TMA_STORE_IM2COLES1F_NSA_17SM90_U32x4_STSM_NENSA_39AutoVectorizingCopyWithAssumedAlignmentILi128EEEEEEvvEEEEvNT_6ParamsE)
        /*0bc8*/ 	.short	0x0380
        /*0bca*/ 	.short	0x0900


	//----- nvinfo : EIATTR_SW_WAR
	.align		4
.L_55:
        /*0bcc*/ 	.byte	0x04, 0x36
        /*0bce*/ 	.short	(.L_57 - .L_56)
.L_56:
        /*0bd0*/ 	.word	0x00000008
.L_57:


//--------------------- .nv.callgraph             --------------------------
	.section	.nv.callgraph,"",@"SHT_CUDA_CALLGRAPH"
	.align	4
	.sectionentsize	8
	.align		4
        /*0000*/ 	.word	0x00000000
	.align		4
        /*0004*/ 	.word	0xffffffff
	.align		4
        /*0008*/ 	.word	index@(_ZN7cutlass13device_kernelINS_4conv6kernel13ConvUniversalINS1_16ConvProblemShapeILNS1_8OperatorE0ELi3EEENS1_10collective14CollectiveConvINS1_47MainloopSm100TmaUmmaWarpSpecializedImplicitGemmILS5_0ELi17ELi3ELi1ELi2EN4cute5tupleIJNSA_1CILi2EEENSC_ILi1EEESE_EEEEENSB_IJNSC_ILi64EEENSC_ILi128EEENSB_IJNSC_ILi32EEEEEEEEENS_10bfloat16_tESM_NSA_8TiledMMAINSA_8MMA_AtomIJNSA_20SM100_MMA_F16BF16_SSISM_SM_fLi64ELi128ELNSA_4UMMA5MajorE0ELSR_0ELNSQ_7ScaleInE0ELSS_0EEEEEENSA_6LayoutINSB_IJSE_SE_SE_EEENSB_IJNSC_ILi0EEESX_SX_EEEEENSB_IJNSA_10UnderscoreES10_S10_EEEEENS7_6detail27Sm100ImplicitGemmTileTraitsINSA_20SM90_TMA_LOAD_IM2COLENSA_14ComposedLayoutINSA_7SwizzleILi2ELi4ELi3EEENSA_18smem_ptr_flag_bitsILi16EEENSV_INSB_IJNSC_ILi8EEESJ_EEENSB_IJSJ_SE_EEEEEEEvEENS14_INSA_23SM90_TMA_LOAD_MULTICASTES1F_vEEEENS_8epilogue10collective18CollectiveEpilogueINS1K_23Sm100TmaWarpSpecializedILi4ELi2ELi16ELb1ELb0EEEJSL_NSB_IJNSV_ISH_SE_EENSV_ISJ_SE_EEEEESM_NSB_IJNSB_IJllllEEESE_SX_EEESM_S1T_NS1K_6fusion15FusionCallbacksIS1O_NS1U_17LinearCombinationISM_fSM_fLNS_15FloatRoundStyleE2EEESL_S1R_JEEENSA_5SM1004TMEM4LOAD26SM100_TMEM_LOAD_16dp256b4xES15_S1F_NSA_17SM75_U32x4_LDSM_NENSA_21SM90_TMA_STORE_IM2COLES1F_NSA_17SM90_U32x4_STSM_NENSA_39AutoVectorizingCopyWithAssumedAlignmentILi128EEEEEEvvEEEEvNT_6ParamsE)
	.align		4
        /*000c*/ 	.word	index@(__assertfail)
	.align		4
        /*0010*/ 	.word	0x00000000
	.align		4
        /*0014*/ 	.word	0xfffffffe
	.align		4
        /*0018*/ 	.word	0x00000000
	.align		4
        /*001c*/ 	.word	0xfffffffd
	.align		4
        /*0020*/ 	.word	0x00000000
	.align		4
        /*0024*/ 	.word	0xfffffffc


//--------------------- .nv.constant4             --------------------------
	.section	.nv.constant4,"a",@progbits
	.align	8
	.align		8
.nv.constant4:
        /*0000*/ 	.dword	__assertfail
	.align		8
        /*0008*/ 	.dword	__unnamed_1
	.align		8
        /*0010*/ 	.dword	__unnamed_2
	.align		8
        /*0018*/ 	.dword	_ZN39_INTERNAL_d5cb85f6_4_k_cu_0620237c_33394cuda3std3__45__cpo5beginE
	.align		8
        /*0020*/ 	.dword	_ZN39_INTERNAL_d5cb85f6_4_k_cu_0620237c_33394cuda3std3__45__cpo3endE
	.align		8
        /*0028*/ 	.dword	_ZN39_INTERNAL_d5cb85f6_4_k_cu_0620237c_33394cuda3std3__45__cpo6cbeginE
	.align		8
        /*0030*/ 	.dword	_ZN39_INTERNAL_d5cb85f6_4_k_cu_0620237c_33394cuda3std3__45__cpo4cendE
	.align		8
        /*0038*/ 	.dword	_ZN39_INTERNAL_d5cb85f6_4_k_cu_0620237c_33394cuda3std3__441_GLOBAL__N__d5cb85f6_4_k_cu_0620237c_33396ignoreE
	.align		8
        /*0040*/ 	.dword	_ZN39_INTERNAL_d5cb85f6_4_k_cu_0620237c_33394cuda3std3__419piecewise_constructE
	.align		8
        /*0048*/ 	.dword	_ZN39_INTERNAL_d5cb85f6_4_k_cu_0620237c_33394cuda3std3__48in_placeE
	.align		8
        /*0050*/ 	.dword	_ZN39_INTERNAL_d5cb85f6_4_k_cu_0620237c_33394cuda3std6ranges3__45__cpo4swapE
	.align		8
        /*0058*/ 	.dword	_ZN39_INTERNAL_d5cb85f6_4_k_cu_0620237c_33394cuda3std6ranges3__45__cpo9iter_moveE
	.align		8
        /*0060*/ 	.dword	_ZN39_INTERNAL_d5cb85f6_4_k_cu_0620237c_33394cute7productE
	.align		8
        /*0068*/ 	.dword	_ZN39_INTERNAL_d5cb85f6_4_k_cu_0620237c_33394cute1_E
	.align		8
        /*0070*/ 	.dword	$str$27
	.align		8
        /*0078*/ 	.dword	$str$28
	.align		8
        /*0080*/ 	.dword	$str$29
	.align		8
        /*0088*/ 	.dword	$str$30


//--------------------- .text._ZN7cutlass13device_kernelINS_4conv6kernel13ConvUniversalINS1_16ConvProblemShapeILNS1_8OperatorE0ELi3EEENS1_10collective14CollectiveConvINS1_47MainloopSm100TmaUmmaWarpSpecializedImplicitGemmILS5_0ELi17ELi3ELi1ELi2EN4cute5tupleIJNSA_1CILi2EEENSC_ILi1EEESE_EEEEENSB_IJNSC_ILi64EEENSC_ILi128EEENSB_IJNSC_ILi32EEEEEEEEENS_10bfloat16_tESM_NSA_8TiledMMAINSA_8MMA_AtomIJNSA_20SM100_MMA_F16BF16_SSISM_SM_fLi64ELi128ELNSA_4UMMA5MajorE0ELSR_0ELNSQ_7ScaleInE0ELSS_0EEEEEENSA_6LayoutINSB_IJSE_SE_SE_EEENSB_IJNSC_ILi0EEESX_SX_EEEEENSB_IJNSA_10UnderscoreES10_S10_EEEEENS7_6detail27Sm100ImplicitGemmTileTraitsINSA_20SM90_TMA_LOAD_IM2COLENSA_14ComposedLayoutINSA_7SwizzleILi2ELi4ELi3EEENSA_18smem_ptr_flag_bitsILi16EEENSV_INSB_IJNSC_ILi8EEESJ_EEENSB_IJSJ_SE_EEEEEEEvEENS14_INSA_23SM90_TMA_LOAD_MULTICASTES1F_vEEEENS_8epilogue10collective18CollectiveEpilogueINS1K_23Sm100TmaWarpSpecializedILi4ELi2ELi16ELb1ELb0EEEJSL_NSB_IJNSV_ISH_SE_EENSV_ISJ_SE_EEEEESM_NSB_IJNSB_IJllllEEESE_SX_EEESM_S1T_NS1K_6fusion15FusionCallbacksIS1O_NS1U_17LinearCombinationISM_fSM_fLNS_15FloatRoundStyleE2EEESL_S1R_JEEENSA_5SM1004TMEM4LOAD26SM100_TMEM_LOAD_16dp256b4xES15_S1F_NSA_17SM75_U32x4_LDSM_NENSA_21SM90_TMA_STORE_IM2COLES1F_NSA_17SM90_U32x4_STSM_NENSA_39AutoVectorizingCopyWithAssumedAlignmentILi128EEEEEEvvEEEEvNT_6ParamsE --------------------------
	.section	.text._ZN7cutlass13device_kernelINS_4conv6kernel13ConvUniversalINS1_16ConvProblemShapeILNS1_8OperatorE0ELi3EEENS1_10collective14CollectiveConvINS1_47MainloopSm100TmaUmmaWarpSpecializedImplicitGemmILS5_0ELi17ELi3ELi1ELi2EN4cute5tupleIJNSA_1CILi2EEENSC_ILi1EEESE_EEEEENSB_IJNSC_ILi64EEENSC_ILi128EEENSB_IJNSC_ILi32EEEEEEEEENS_10bfloat16_tESM_NSA_8TiledMMAINSA_8MMA_AtomIJNSA_20SM100_MMA_F16BF16_SSISM_SM_fLi64ELi128ELNSA_4UMMA5MajorE0ELSR_0ELNSQ_7ScaleInE0ELSS_0EEEEEENSA_6LayoutINSB_IJSE_SE_SE_EEENSB_IJNSC_ILi0EEESX_SX_EEEEENSB_IJNSA_10UnderscoreES10_S10_EEEEENS7_6detail27Sm100ImplicitGemmTileTraitsINSA_20SM90_TMA_LOAD_IM2COLENSA_14ComposedLayoutINSA_7SwizzleILi2ELi4ELi3EEENSA_18smem_ptr_flag_bitsILi16EEENSV_INSB_IJNSC_ILi8EEESJ_EEENSB_IJSJ_SE_EEEEEEEvEENS14_INSA_23SM90_TMA_LOAD_MULTICASTES1F_vEEEENS_8epilogue10collective18CollectiveEpilogueINS1K_23Sm100TmaWarpSpecializedILi4ELi2ELi16ELb1ELb0EEEJSL_NSB_IJNSV_ISH_SE_EENSV_ISJ_SE_EEEEESM_NSB_IJNSB_IJllllEEESE_SX_EEESM_S1T_NS1K_6fusion15FusionCallbacksIS1O_NS1U_17LinearCombinationISM_fSM_fLNS_15FloatRoundStyleE2EEESL_S1R_JEEENSA_5SM1004TMEM4LOAD26SM100_TMEM_LOAD_16dp256b4xES15_S1F_NSA_17SM75_U32x4_LDSM_NENSA_21SM90_TMA_STORE_IM2COLES1F_NSA_17SM90_U32x4_STSM_NENSA_39AutoVectorizingCopyWithAssumedAlignmentILi128EEEEEEvvEEEEvNT_6ParamsE,"ax",@progbits
	.align	128
.text._ZN7cutlass13device_kernelINS_4conv6kernel13ConvUniversalINS1_16ConvProblemShapeILNS1_8OperatorE0ELi3EEENS1_10collective14CollectiveConvINS1_47MainloopSm100TmaUmmaWarpSpecializedImplicitGemmILS5_0ELi17ELi3ELi1ELi2EN4cute5tupleIJNSA_1CILi2EEENSC_ILi1EEESE_EEEEENSB_IJNSC_ILi64EEENSC_ILi128EEENSB_IJNSC_ILi32EEEEEEEEENS_10bfloat16_tESM_NSA_8TiledMMAINSA_8MMA_AtomIJNSA_20SM100_MMA_F16BF16_SSISM_SM_fLi64ELi128ELNSA_4UMMA5MajorE0ELSR_0ELNSQ_7ScaleInE0ELSS_0EEEEEENSA_6LayoutINSB_IJSE_SE_SE_EEENSB_IJNSC_ILi0EEESX_SX_EEEEENSB_IJNSA_10UnderscoreES10_S10_EEEEENS7_6detail27Sm100ImplicitGemmTileTraitsINSA_20SM90_TMA_LOAD_IM2COLENSA_14ComposedLayoutINSA_7SwizzleILi2ELi4ELi3EEENSA_18smem_ptr_flag_bitsILi16EEENSV_INSB_IJNSC_ILi8EEESJ_EEENSB_IJSJ_SE_EEEEEEEvEENS14_INSA_23SM90_TMA_LOAD_MULTICASTES1F_vEEEENS_8epilogue10collective18CollectiveEpilogueINS1K_23Sm100TmaWarpSpecializedILi4ELi2ELi16ELb1ELb0EEEJSL_NSB_IJNSV_ISH_SE_EENSV_ISJ_SE_EEEEESM_NSB_IJNSB_IJllllEEESE_SX_EEESM_S1T_NS1K_6fusion15FusionCallbacksIS1O_NS1U_17LinearCombinationISM_fSM_fLNS_15FloatRoundStyleE2EEESL_S1R_JEEENSA_5SM1004TMEM4LOAD26SM100_TMEM_LOAD_16dp256b4xES15_S1F_NSA_17SM75_U32x4_LDSM_NENSA_21SM90_TMA_STORE_IM2COLES1F_NSA_17SM90_U32x4_STSM_NENSA_39AutoVectorizingCopyWithAssumedAlignmentILi128EEEEEEvvEEEEvNT_6ParamsE:
        .type           _ZN7cutlass13device_kernelINS_4conv6kernel13ConvUniversalINS1_16ConvProblemShapeILNS1_8OperatorE0ELi3EEENS1_10collective14CollectiveConvINS1_47MainloopSm100TmaUmmaWarpSpecializedImplicitGemmILS5_0ELi17ELi3ELi1ELi2EN4cute5tupleIJNSA_1CILi2EEENSC_ILi1EEESE_EEEEENSB_IJNSC_ILi64EEENSC_ILi128EEENSB_IJNSC_ILi32EEEEEEEEENS_10bfloat16_tESM_NSA_8TiledMMAINSA_8MMA_AtomIJNSA_20SM100_MMA_F16BF16_SSISM_SM_fLi64ELi128ELNSA_4UMMA5MajorE0ELSR_0ELNSQ_7ScaleInE0ELSS_0EEEEEENSA_6LayoutINSB_IJSE_SE_SE_EEENSB_IJNSC_ILi0EEESX_SX_EEEEENSB_IJNSA_10UnderscoreES10_S10_EEEEENS7_6detail27Sm100ImplicitGemmTileTraitsINSA_20SM90_TMA_LOAD_IM2COLENSA_14ComposedLayoutINSA_7SwizzleILi2ELi4ELi3EEENSA_18smem_ptr_flag_bitsILi16EEENSV_INSB_IJNSC_ILi8EEESJ_EEENSB_IJSJ_SE_EEEEEEEvEENS14_INSA_23SM90_TMA_LOAD_MULTICASTES1F_vEEEENS_8epilogue10collective18CollectiveEpilogueINS1K_23Sm100TmaWarpSpecializedILi4ELi2ELi16ELb1ELb0EEEJSL_NSB_IJNSV_ISH_SE_EENSV_ISJ_SE_EEEEESM_NSB_IJNSB_IJllllEEESE_SX_EEESM_S1T_NS1K_6fusion15FusionCallbacksIS1O_NS1U_17LinearCombinationISM_fSM_fLNS_15FloatRoundStyleE2EEESL_S1R_JEEENSA_5SM1004TMEM4LOAD26SM100_TMEM_LOAD_16dp256b4xES15_S1F_NSA_17SM75_U32x4_LDSM_NENSA_21SM90_TMA_STORE_IM2COLES1F_NSA_17SM90_U32x4_STSM_NENSA_39AutoVectorizingCopyWithAssumedAlignmentILi128EEEEEEvvEEEEvNT_6ParamsE,@function
        .size           _ZN7cutlass13device_kernelINS_4conv6kernel13ConvUniversalINS1_16ConvProblemShapeILNS1_8OperatorE0ELi3EEENS1_10collective14CollectiveConvINS1_47MainloopSm100TmaUmmaWarpSpecializedImplicitGemmILS5_0ELi17ELi3ELi1ELi2EN4cute5tupleIJNSA_1CILi2EEENSC_ILi1EEESE_EEEEENSB_IJNSC_ILi64EEENSC_ILi128EEENSB_IJNSC_ILi32EEEEEEEEENS_10bfloat16_tESM_NSA_8TiledMMAINSA_8MMA_AtomIJNSA_20SM100_MMA_F16BF16_SSISM_SM_fLi64ELi128ELNSA_4UMMA5MajorE0ELSR_0ELNSQ_7ScaleInE0ELSS_0EEEEEENSA_6LayoutINSB_IJSE_SE_SE_EEENSB_IJNSC_ILi0EEESX_SX_EEEEENSB_IJNSA_10UnderscoreES10_S10_EEEEENS7_6detail27Sm100ImplicitGemmTileTraitsINSA_20SM90_TMA_LOAD_IM2COLENSA_14ComposedLayoutINSA_7SwizzleILi2ELi4ELi3EEENSA_18smem_ptr_flag_bitsILi16EEENSV_INSB_IJNSC_ILi8EEESJ_EEENSB_IJSJ_SE_EEEEEEEvEENS14_INSA_23SM90_TMA_LOAD_MULTICASTES1F_vEEEENS_8epilogue10collective18CollectiveEpilogueINS1K_23Sm100TmaWarpSpecializedILi4ELi2ELi16ELb1ELb0EEEJSL_NSB_IJNSV_ISH_SE_EENSV_ISJ_SE_EEEEESM_NSB_IJNSB_IJllllEEESE_SX_EEESM_S1T_NS1K_6fusion15FusionCallbacksIS1O_NS1U_17LinearCombinationISM_fSM_fLNS_15FloatRoundStyleE2EEESL_S1R_JEEENSA_5SM1004TMEM4LOAD26SM100_TMEM_LOAD_16dp256b4xES15_S1F_NSA_17SM75_U32x4_LDSM_NENSA_21SM90_TMA_STORE_IM2COLES1F_NSA_17SM90_U32x4_STSM_NENSA_39AutoVectorizingCopyWithAssumedAlignmentILi128EEEEEEvvEEEEvNT_6ParamsE,(.L_x_213 - _ZN7cutlass13device_kernelINS_4conv6kernel13ConvUniversalINS1_16ConvProblemShapeILNS1_8OperatorE0ELi3EEENS1_10collective14CollectiveConvINS1_47MainloopSm100TmaUmmaWarpSpecializedImplicitGemmILS5_0ELi17ELi3ELi1ELi2EN4cute5tupleIJNSA_1CILi2EEENSC_ILi1EEESE_EEEEENSB_IJNSC_ILi64EEENSC_ILi128EEENSB_IJNSC_ILi32EEEEEEEEENS_10bfloat16_tESM_NSA_8TiledMMAINSA_8MMA_AtomIJNSA_20SM100_MMA_F16BF16_SSISM_SM_fLi64ELi128ELNSA_4UMMA5MajorE0ELSR_0ELNSQ_7ScaleInE0ELSS_0EEEEEENSA_6LayoutINSB_IJSE_SE_SE_EEENSB_IJNSC_ILi0EEESX_SX_EEEEENSB_IJNSA_10UnderscoreES10_S10_EEEEENS7_6detail27Sm100ImplicitGemmTileTraitsINSA_20SM90_TMA_LOAD_IM2COLENSA_14ComposedLayoutINSA_7SwizzleILi2ELi4ELi3EEENSA_18smem_ptr_flag_bitsILi16EEENSV_INSB_IJNSC_ILi8EEESJ_EEENSB_IJSJ_SE_EEEEEEEvEENS14_INSA_23SM90_TMA_LOAD_MULTICASTES1F_vEEEENS_8epilogue10collective18CollectiveEpilogueINS1K_23Sm100TmaWarpSpecializedILi4ELi2ELi16ELb1ELb0EEEJSL_NSB_IJNSV_ISH_SE_EENSV_ISJ_SE_EEEEESM_NSB_IJNSB_IJllllEEESE_SX_EEESM_S1T_NS1K_6fusion15FusionCallbacksIS1O_NS1U_17LinearCombinationISM_fSM_fLNS_15FloatRoundStyleE2EEESL_S1R_JEEENSA_5SM1004TMEM4LOAD26SM100_TMEM_LOAD_16dp256b4xES15_S1F_NSA_17SM75_U32x4_LDSM_NENSA_21SM90_TMA_STORE_IM2COLES1F_NSA_17SM90_U32x4_STSM_NENSA_39AutoVectorizingCopyWithAssumedAlignmentILi128EEEEEEvvEEEEvNT_6ParamsE)
        .other          _ZN7cutlass13device_kernelINS_4conv6kernel13ConvUniversalINS1_16ConvProblemShapeILNS1_8OperatorE0ELi3EEENS1_10collective14CollectiveConvINS1_47MainloopSm100TmaUmmaWarpSpecializedImplicitGemmILS5_0ELi17ELi3ELi1ELi2EN4cute5tupleIJNSA_1CILi2EEENSC_ILi1EEESE_EEEEENSB_IJNSC_ILi64EEENSC_ILi128EEENSB_IJNSC_ILi32EEEEEEEEENS_10bfloat16_tESM_NSA_8TiledMMAINSA_8MMA_AtomIJNSA_20SM100_MMA_F16BF16_SSISM_SM_fLi64ELi128ELNSA_4UMMA5MajorE0ELSR_0ELNSQ_7ScaleInE0ELSS_0EEEEEENSA_6LayoutINSB_IJSE_SE_SE_EEENSB_IJNSC_ILi0EEESX_SX_EEEEENSB_IJNSA_10UnderscoreES10_S10_EEEEENS7_6detail27Sm100ImplicitGemmTileTraitsINSA_20SM90_TMA_LOAD_IM2COLENSA_14ComposedLayoutINSA_7SwizzleILi2ELi4ELi3EEENSA_18smem_ptr_flag_bitsILi16EEENSV_INSB_IJNSC_ILi8EEESJ_EEENSB_IJSJ_SE_EEEEEEEvEENS14_INSA_23SM90_TMA_LOAD_MULTICASTES1F_vEEEENS_8epilogue10collective18CollectiveEpilogueINS1K_23Sm100TmaWarpSpecializedILi4ELi2ELi16ELb1ELb0EEEJSL_NSB_IJNSV_ISH_SE_EENSV_ISJ_SE_EEEEESM_NSB_IJNSB_IJllllEEESE_SX_EEESM_S1T_NS1K_6fusion15FusionCallbacksIS1O_NS1U_17LinearCombinationISM_fSM_fLNS_15FloatRoundStyleE2EEESL_S1R_JEEENSA_5SM1004TMEM4LOAD26SM100_TMEM_LOAD_16dp256b4xES15_S1F_NSA_17SM75_U32x4_LDSM_NENSA_21SM90_TMA_STORE_IM2COLES1F_NSA_17SM90_U32x4_STSM_NENSA_39AutoVectorizingCopyWithAssumedAlignmentILi128EEEEEEvvEEEEvNT_6ParamsE,@"STO_CUDA_ENTRY STV_DEFAULT"
_ZN7cutlass13device_kernelINS_4conv6kernel13ConvUniversalINS1_16ConvProblemShapeILNS1_8OperatorE0ELi3EEENS1_10collective14CollectiveConvINS1_47MainloopSm100TmaUmmaWarpSpecializedImplicitGemmILS5_0ELi17ELi3ELi1ELi2EN4cute5tupleIJNSA_1CILi2EEENSC_ILi1EEESE_EEEEENSB_IJNSC_ILi64EEENSC_ILi128EEENSB_IJNSC_ILi32EEEEEEEEENS_10bfloat16_tESM_NSA_8TiledMMAINSA_8MMA_AtomIJNSA_20SM100_MMA_F16BF16_SSISM_SM_fLi64ELi128ELNSA_4UMMA5MajorE0ELSR_0ELNSQ_7ScaleInE0ELSS_0EEEEEENSA_6LayoutINSB_IJSE_SE_SE_EEENSB_IJNSC_ILi0EEESX_SX_EEEEENSB_IJNSA_10UnderscoreES10_S10_EEEEENS7_6detail27Sm100ImplicitGemmTileTraitsINSA_20SM90_TMA_LOAD_IM2COLENSA_14ComposedLayoutINSA_7SwizzleILi2ELi4ELi3EEENSA_18smem_ptr_flag_bitsILi16EEENSV_INSB_IJNSC_ILi8EEESJ_EEENSB_IJSJ_SE_EEEEEEEvEENS14_INSA_23SM90_TMA_LOAD_MULTICASTES1F_vEEEENS_8epilogue10collective18CollectiveEpilogueINS1K_23Sm100TmaWarpSpecializedILi4ELi2ELi16ELb1ELb0EEEJSL_NSB_IJNSV_ISH_SE_EENSV_ISJ_SE_EEEEESM_NSB_IJNSB_IJllllEEESE_SX_EEESM_S1T_NS1K_6fusion15FusionCallbacksIS1O_NS1U_17LinearCombinationISM_fSM_fLNS_15FloatRoundStyleE2EEESL_S1R_JEEENSA_5SM1004TMEM4LOAD26SM100_TMEM_LOAD_16dp256b4xES15_S1F_NSA_17SM75_U32x4_LDSM_NENSA_21SM90_TMA_STORE_IM2COLES1F_NSA_17SM90_U32x4_STSM_NENSA_39AutoVectorizingCopyWithAssumedAlignmentILi128EEEEEEvvEEEEvNT_6ParamsE:
[----:B------:R-:W1:Y:S01]  /*0000*/  LDC R1, c[0x0][0x37c] ;  /* 0x0000df00ff017b82 */ /* 0x000e620000000800 */
[----:B------:R-:W2:Y:S01]  /*0010*/  S2R R48, SR_TID.X ;  /* 0x0000000000307919 */ /* 0x000ea20000002100 */
[----:B------:R-:W3:Y:S01]  /*0020*/  LDCU.64 UR8, c[0x0][0x990] ;  /* 0x00013200ff0877ac */ /* 0x000ee20008000a00 */
[----:B-1----:R-:W-:Y:S01]  /*0030*/  VIADD R1, R1, 0xfffffff8 ;  /* 0xfffffff801017836 */ /* 0x002fe20000000000 */
[----:B------:R-:W-:Y:S02]  /*0040*/  PRMT R49, RZ, 0x7610, R49 ;  /* 0x00007610ff317816 */ /* 0x000fe40000000031 */
[----:B------:R-:W-:Y:S01]  /*0050*/  ELECT P3, URZ, PT ;  /* 0x0000000000ff782f */ /* 0x000fe20003860000 */
[----:B---3--:R-:W-:-:S04]  /*0060*/  UISETP.NE.U32.AND UP0, UPT, UR8, URZ, UPT ;  /* 0x000000ff0800728c */ /* 0x008fc8000bf05070 */
[----:B------:R-:W-:Y:S01]  /*0070*/  UISETP.NE.AND.EX UP0, UPT, UR9, URZ, UPT, UP0 ;  /* 0x000000ff0900728c */ /* 0x000fe2000bf05300 */
[----:B--2---:R-:W-:-:S05]  /*0080*/  SHF.R.U32.HI R50, RZ, 0x5, R48 ;  /* 0x00000005ff327819 */ /* 0x004fca0000011630 */
[----:B------:R-:W1:Y:S02]  /*0090*/  SHFL.IDX PT, R0, R50, RZ, 0x1f ;  /* 0x00001fff32007589 */ /* 0x000e6400000e0000 */
[----:B-1----:R-:W-:Y:S01]  /*00a0*/  R2UR UR18, R0 ;  /* 0x00000000001272ca */ /* 0x002fe200000e0000 */
[----:B------:R-:W-:-:S14]  /*00b0*/  BRA.U UP0, `(.L_x_0) ;  /* 0x0000000100307547 */ /* 0x000fdc000b800000 */
[----:B------:R-:W1:Y:S02]  /*00c0*/  LDCU.64 UR4, c[0x0][0x988] ;  /* 0x00013100ff0477ac */ /* 0x000e640008000a00 */
[----:B-1----:R-:W-:-:S04]  /*00d0*/  UISETP.NE.U32.AND UP0, UPT, UR4, URZ, UPT ;  /* 0x000000ff0400728c */ /* 0x002fc8000bf05070 */
[----:B------:R-:W-:-:S09]  /*00e0*/  UISETP.NE.AND.EX UP0, UPT, UR5, URZ, UPT, UP0 ;  /* 0x000000ff0500728c */ /* 0x000fd2000bf05300 */
[----:B------:R-:W-:Y:S05]  /*00f0*/  BRA.U !UP0, `(.L_x_1) ;  /* 0x0000000108147547 */ /* 0x000fea000b800000 */
[----:B------:R-:W1:Y:S01]  /*0100*/  LDC.64 R2, c[0x0][0x988] ;  /* 0x00026200ff027b82 */ /* 0x000e620000000a00 */
[----:B------:R-:W1:Y:S02]  /*0110*/  LDCU.64 UR4, c[0x0][0x358] ;  /* 0x00006b00ff0477ac */ /* 0x000e640008000a00 */
[----:B-1----:R1:W5:Y:S01]  /*0120*/  LDG.E R27, desc[UR4][R2.64] ;  /* 0x00000004021b7981 */ /* 0x002362000c1e1900 */
[----:B------:R-:W-:Y:S01]  /*0130*/  HFMA2 R49, -RZ, RZ, 0, 5.9604644775390625e-08 ;  /* 0x00000001ff317431 */ /* 0x000fe200000001ff */
[----:B------:R-:W-:Y:S05]  /*0140*/  BRA `(.L_x_0) ;  /* 0x00000000000c7947 */ /* 0x000fea0003800000 */
.L_x_1:
[----:B------:R-:W1:Y:S01]  /*0150*/  LDCU UR4, c[0x0][0x980] ;  /* 0x00013000ff0477ac */ /* 0x000e620008000800 */
[----:B------:R-:W-:Y:S01]  /*0160*/  HFMA2 R49, -RZ, RZ, 0, 5.9604644775390625e-08 ;  /* 0x00000001ff317431 */ /* 0x000fe200000001ff */
[----:B-1----:R-:W-:-:S07]  /*0170*/  MOV R27, UR4 ;  /* 0x00000004001b7c02 */ /* 0x002fce0008000f00 */
.L_x_0:
[----:B------:R-:W2:Y:S02]  /*0180*/  LDCU.64 UR4, c[0x0][0x9b0] ;  /* 0x00013600ff0477ac */ /* 0x000ea40008000a00 */
[----:B--2---:R-:W-:-:S04]  /*0190*/  UISETP.NE.U32.AND UP0, UPT, UR4, URZ, UPT ;  /* 0x000000ff0400728c */ /* 0x004fc8000bf05070 */
[----:B------:R-:W-:-:S09]  /*01a0*/  UISETP.NE.AND.EX UP0, UPT, UR5, URZ, UPT, UP0 ;  /* 0x000000ff0500728c */ /* 0x000fd2000bf05300 */
[----:B------:R-:W-:Y:S05]  /*01b0*/  BRA.U UP0, `(.L_x_2) ;  /* 0x0000000100287547 */ /* 0x000fea000b800000 */
[----:B------:R-:W2:Y:S02]  /*01c0*/  LDCU.64 UR4, c[0x0][0x9a8] ;  /* 0x00013500ff0477ac */ /* 0x000ea40008000a00 */
[----:B--2---:R-:W-:-:S04]  /*01d0*/  UISETP.NE.U32.AND UP0, UPT, UR4, URZ, UPT ;  /* 0x000000ff0400728c */ /* 0x004fc8000bf05070 */
[----:B------:R-:W-:-:S09]  /*01e0*/  UISETP.NE.AND.EX UP0, UPT, UR5, URZ, UPT, UP0 ;  /* 0x000000ff0500728c */ /* 0x000fd2000bf05300 */
[----:B------:R-:W-:Y:S05]  /*01f0*/  BRA.U !UP0, `(.L_x_3) ;  /* 0x0000000108107547 */ /* 0x000fea000b800000 */
[----:B------:R-:W2:Y:S01]  /*0200*/  LDC.64 R24, c[0x0][0x9a8] ;  /* 0x00026a00ff187b82 */ /* 0x000ea20000000a00 */
[----:B------:R-:W2:Y:S02]  /*0210*/  LDCU.64 UR4, c[0x0][0x358] ;  /* 0x00006b00ff0477ac */ /* 0x000ea40008000a00 */
[----:B--2---:R2:W5:Y:S01]  /*0220*/  LDG.E R24, desc[UR4][R24.64] ;  /* 0x0000000418187981 */ /* 0x004562000c1e1900 */
[----:B------:R-:W-:Y:S05]  /*0230*/  BRA `(.L_x_2) ;  /* 0x0000000000087947 */ /* 0x000fea0003800000 */
.L_x_3:
[----:B------:R-:W2:Y:S02]  /*0240*/  LDCU UR4, c[0x0][0x9a0] ;  /* 0x00013400ff0477ac */ /* 0x000ea40008000800 */
[----:B--2---:R-:W-:Y:S02]  /*0250*/  MOV R24, UR4 ;  /* 0x0000000400187c02 */ /* 0x004fe40008000f00 */
.L_x_2:
[----:B------:R-:W-:Y:S01]  /*0260*/  IMAD.U32 R0, RZ, RZ, UR18 ;  /* 0x00000012ff007e24 */ /* 0x000fe2000f8e00ff */
[----:B------:R-:W-:Y:S04]  /*0270*/  BSSY.RECONVERGENT B0, `(.L_x_4) ;  /* 0x000000c000007945 */ /* 0x000fe80003800200 */
[C---:B------:R-:W-:Y:S02]  /*0280*/  ISETP.NE.OR P1, PT, R0.reuse, 0x1, !P3 ;  /* 0x000000010000780c */ /* 0x040fe40005f25670 */
[----:B------:R-:W-:-:S11]  /*0290*/  ISETP.NE.OR P0, PT, R0, 0x3, !P3 ;  /* 0x000000030000780c */ /* 0x000fd60005f05670 */
[----:B------:R-:W-:Y:S05]  /*02a0*/  @P1 BRA `(.L_x_5) ;  /* 0x0000000000201947 */ /* 0x000fea0003800000 */
[----:B------:R-:W3:Y:S02]  /*02b0*/  LDCU.64 UR4, c[0x0][0x348] ;  /* 0x00006900ff0477ac */ /* 0x000ee40008000a00 */
[----:B---3--:R-:W-:Y:S02]  /*02c0*/  UIADD3 UR6, UP1, UPT, UR4, 0x80, URZ ;  /* 0x0000008004067890 */ /* 0x008fe4000ff3e0ff */
[----:B------:R-:W-:Y:S02]  /*02d0*/  UIADD3 UR4, UP0, UPT, UR4, 0x200, URZ ;  /* 0x0000020004047890 */ /* 0x000fe4000ff1e0ff */
[----:B------:R-:W-:Y:S02]  /*02e0*/  UIADD3.X UR7, UPT, UPT, URZ, UR5, URZ, UP1, !UPT ;  /* 0x00000005ff077290 */ /* 0x000fe40008ffe4ff */
[----:B------:R-:W-:-:S07]  /*02f0*/  UIADD3.X UR5, UPT, UPT, URZ, UR5, URZ, UP0, !UPT ;  /* 0x00000005ff057290 */ /* 0x000fce00087fe4ff */
[----:B------:R3:W-:Y:S02]  /*0300*/  UTMACCTL.PF [UR6] ;  /* 0x00000000060079b9 */ /* 0x0007e40008040000 */
[----:B------:R3:W-:Y:S02]  /*0310*/  UTMACCTL.PF [UR4] ;  /* 0x00000000040079b9 */ /* 0x0007e40008040000 */
[----:B---3--:R-:W-:Y:S01]  /*0320*/  NOP ;  /* 0x0000000000007918 */ /* 0x008fe20000000000 */
.L_x_5:
[----:B------:R-:W-:Y:S05]  /*0330*/  BSYNC.RECONVERGENT B0 ;  /* 0x0000000000007941 */ /* 0x000fea0003800200 */
.L_x_4:
[----:B------:R-:W-:Y:S04]  /*0340*/  BSSY.RECONVERGENT B0, `(.L_x_6) ;  /* 0x000000a000007945 */ /* 0x000fe80003800200 */
        /* <DEDUP_REMOVED lines=9> */
.L_x_7:
[----:B------:R-:W-:Y:S05]  /*03e0*/  BSYNC.RECONVERGENT B0 ;  /* 0x0000000000007941 */ /* 0x000fea0003800200 */
.L_x_6:
[----:B------:R-:W3:Y:S01]  /*03f0*/  LDCU.64 UR4, c[0x0][0x988] ;  /* 0x00013100ff0477ac */ /* 0x000ee20008000a00 */
[----:B------:R-:W-:Y:S02]  /*0400*/  UISETP.EQ.U32.AND UP2, UPT, UR8, URZ, UPT ;  /* 0x000000ff0800728c */ /* 0x000fe4000bf42070 */
[----:B------:R-:W-:Y:S02]  /*0410*/  UPLOP3.LUT UP3, UPT, UPT, UPT, UPT, 0x80, 0x8 ;  /* 0x000000000008789c */ /* 0x000fe40003f6f070 */
[----:B---3--:R-:W-:-:S04]  /*0420*/  UISETP.NE.U32.AND UP0, UPT, UR4, URZ, UPT ;  /* 0x000000ff0400728c */ /* 0x008fc8000bf05070 */
[----:B------:R-:W-:-:S04]  /*0430*/  UISETP.NE.AND.EX UP1, UPT, UR5, URZ, UPT, UP0 ;  /* 0x000000ff0500728c */ /* 0x000fc8000bf25300 */
[----:B------:R-:W-:-:S04]  /*0440*/  UISETP.EQ.OR.EX UP4, UPT, UR9, URZ, !UP1, UP2 ;  /* 0x000000ff0900728c */ /* 0x000fc8000cf82720 */
[----:B------:R-:W-:-:S06]  /*0450*/  UP2UR UR4, UPR, URZ, 0x10 ;  /* 0x00000010ff047883 */ /* 0x000fcc0008000000 */
[----:B------:R-:W-:Y:S01]  /*0460*/  MOV R59, UR4 ;  /* 0x00000004003b7c02 */ /* 0x000fe20008000f00 */
[----:B------:R-:W-:Y:S06]  /*0470*/  BRA.U !UP4, `(.L_x_8) ;  /* 0x000000010c207547 */ /* 0x000fec000b800000 */
[----:B------:R-:W-:Y:S01]  /*0480*/  UISETP.NE.U32.AND UP2, UPT, UR8, URZ, UPT ;  /* 0x000000ff0800728c */ /* 0x000fe2000bf45070 */
[----:B-----5:R-:W-:Y:S01]  /*0490*/  FSETP.NEU.AND P0, PT, R27, RZ, PT ;  /* 0x000000ff1b00720b */ /* 0x020fe20003f0d000 */
[----:B------:R-:W-:Y:S02]  /*04a0*/  USEL UR4, URZ, 0xffffffff, UP1 ;  /* 0xffffffffff047887 */ /* 0x000fe40008800000 */
[----:B------:R-:W-:-:S10]  /*04b0*/  UISETP.NE.AND.EX UP2, UPT, UR9, URZ, UPT, UP2 ;  /* 0x000000ff0900728c */ /* 0x000fd4000bf45320 */
[----:B------:R-:W-:Y:S01]  /*04c0*/  VOTEU.ANY UP0, P0 ;  /* 0x0000000000ff7886 */ /* 0x000fe20000000100 */
[----:B------:R-:W-:-:S04]  /*04d0*/  @!UP2 USEL UR4, URZ, 0xffffffff, UP0 ;  /* 0xffffffffff04a887 */ /* 0x000fc80008000000 */
[----:B------:R-:W-:-:S04]  /*04e0*/  ULOP3.LUT UR4, UR4, 0x1, URZ, 0xc0, !UPT ;  /* 0x0000000104047892 */ /* 0x000fc8000f8ec0ff */
[----:B------:R-:W-:-:S11]  /*04f0*/  UISETP.NE.U32.AND UP3, UPT, UR4, 0x1, UPT ;  /* 0x000000010400788c */ /* 0x000fd6000bf65070 */
.L_x_8:
[----:B-1----:R-:W1:Y:S02]  /*0500*/  SHFL.IDX PT, R2, R50, RZ, 0x1f ;  /* 0x00001fff32027589 */ /* 0x002e6400000e0000 */
[----:B-1----:R-:W-:-:S13]  /*0510*/  ISETP.NE.AND P0, PT, R2, RZ, PT ;  /* 0x000000ff0200720c */ /* 0x002fda0003f05270 */
[----:B------:R-:W-:Y:S05]  /*0520*/  @P0 BRA `(.L_x_9) ;  /* 0x0000000000cc0947 */ /* 0x000fea0003800000 */
[----:B------:R-:W-:Y:S01]  /*0530*/  ELECT P0, URZ, PT ;  /* 0x0000000000ff782f */ /* 0x000fe20003800000 */
[----:B------:R-:W-:-:S12]  /*0540*/  BSSY.RECONVERGENT B0, `(.L_x_9) ;  /* 0x0000031000007945 */ /* 0x000fd80003800200 */
[----:B------:R-:W-:Y:S05]  /*0550*/  @!P0 BRA `(.L_x_10) ;  /* 0x0000000000bc8947 */ /* 0x000fea0003800000 */
[----:B------:R-:W1:Y:S01]  /*0560*/  S2UR UR4, SR_CgaCtaId ;  /* 0x00000000000479c3 */ /* 0x000e620000008800 */
[----:B------:R-:W-:Y:S01]  /*0570*/  UMOV UR5, 0x400 ;  /* 0x0000040000057882 */ /* 0x000fe20000000000 */
[----:B------:R-:W-:Y:S01]  /*0580*/  UMOV UR8, 0x1 ;  /* 0x0000000100087882 */ /* 0x000fe20000000000 */
[----:B------:R-:W-:Y:S01]  /*0590*/  UMOV UR6, 0x2 ;  /* 0x0000000200067882 */ /* 0x000fe20000000000 */
[----:B------:R-:W-:-:S04]  /*05a0*/  UIADD3 UR8, UPT, UPT, -UR8, 0x100000, URZ ;  /* 0x0010000008087890 */ /* 0x000fc8000fffe1ff */
[----:B------:R-:W-:Y:S02]  /*05b0*/  USHF.L.U32 UR9, UR8, 0xb, URZ ;  /* 0x0000000b08097899 */ /* 0x000fe400080006ff */
[----:B------:R-:W-:Y:S02]  /*05c0*/  USHF.L.U32 UR8, UR8, 0x1, URZ ;  /* 0x0000000108087899 */ /* 0x000fe400080006ff */
[----:B------:R-:W-:-:S04]  /*05d0*/  UIADD3 UR6, UPT, UPT, -UR6, 0x100000, URZ ;  /* 0x0010000006067890 */ /* 0x000fc8000fffe1ff */
[----:B------:R-:W-:Y:S02]  /*05e0*/  USHF.L.U32 UR7, UR6, 0xb, URZ ;  /* 0x0000000b06077899 */ /* 0x000fe400080006ff */
[----:B------:R-:W-:Y:S02]  /*05f0*/  USHF.L.U32 UR6, UR6, 0x1, URZ ;  /* 0x0000000106067899 */ /* 0x000fe400080006ff */
[----:B-1----:R-:W-:Y:S01]  /*0600*/  ULEA UR4, UR4, UR5, 0x18 ;  /* 0x0000000504047291 */ /* 0x002fe2000f8ec0ff */
[----:B------:R-:W1:Y:S11]  /*0610*/  FENCE.VIEW.ASYNC.S ;  /* 0x00000000000073c6 */ /* 0x000e760000000000 */
[----:B-1----:R1:W3:Y:S01]  /*0620*/  SYNCS.EXCH.64 URZ, [UR4], UR8 ;  /* 0x0000000804ff75b2 */ /* 0x0022e20008000100 */
[----:B------:R1:W4:Y:S01]  /*0630*/  SYNCS.EXCH.64 URZ, [UR4+0x88], UR6 ;  /* 0x0000880604ff75b2 */ /* 0x0003220008000100 */
[----:B------:R1:W1:Y:S01]  /*0640*/  SYNCS.EXCH.64 URZ, [UR4+0x8], UR8 ;  /* 0x0000080804ff75b2 */ /* 0x0002620008000100 */
        /* <DEDUP_REMOVED lines=31> */
[----:B---34-:R-:W-:Y:S01]  /*0840*/  NOP ;  /* 0x0000000000007918 */ /* 0x018fe20000000000 */
.L_x_10:
[----:B-1----:R-:W-:Y:S05]  /*0850*/  BSYNC.RECONVERGENT B0 ;  /* 0x0000000000007941 */ /* 0x002fea0003800200 */
.L_x_9:
[----:B------:R-:W1:Y:S01]  /*0860*/  SHFL.IDX PT, R2, R50, RZ, 0x1f ;  /* 0x00001fff32027589 */ /* 0x000e6200000e0000 */
[----:B------:R-:W-:Y:S01]  /*0870*/  NOP ;  /* 0x0000000000007918 */ /* 0x000fe20000000000 */
[----:B-1----:R-:W-:-:S13]  /*0880*/  ISETP.NE.AND P0, PT, R2, 0x1, PT ;  /* 0x000000010200780c */ /* 0x002fda0003f05270 */
[----:B------:R-:W-:Y:S05]  /*0890*/  @P0 BRA `(.L_x_11) ;  /* 0x0000000000580947 */ /* 0x000fea0003800000 */
        /* <DEDUP_REMOVED lines=9> */
[----:B------:R-:W-:Y:S01]  /*0930*/  USHF.L.U32 UR6, UR6, 0x1, URZ ;  /* 0x0000000106067899 */ /* 0x000fe200080006ff */
[----:B------:R-:W-:Y:S01]  /*0940*/  ELECT P0, URZ, PT ;  /* 0x0000000000ff782f */ /* 0x000fe20003800000 */
[----:B-1----:R-:W-:Y:S01]  /*0950*/  ULEA UR4, UR4, UR5, 0x18 ;  /* 0x0000000504047291 */ /* 0x002fe2000f8ec0ff */
[----:B------:R-:W1:Y:S11]  /*0960*/  FENCE.VIEW.ASYNC.S ;  /* 0x00000000000073c6 */ /* 0x000e760000000000 */
[----:B-1----:R1:W3:Y:S01]  /*0970*/  SYNCS.EXCH.64 URZ, [UR4+0x110], UR8 ;  /* 0x0001100804ff75b2 */ /* 0x0022e20008000100 */
[----:B------:R1:W4:Y:S01]  /*0980*/  SYNCS.EXCH.64 URZ, [UR4+0x130], UR6 ;  /* 0x0001300604ff75b2 */ /* 0x0003220008000100 */
[----:B------:R1:W1:Y:S01]  /*0990*/  SYNCS.EXCH.64 URZ, [UR4+0x118], UR8 ;  /* 0x0001180804ff75b2 */ /* 0x0002620008000100 */
[----:B------:R1:W1:Y:S01]  /*09a0*/  SYNCS.EXCH.64 URZ, [UR4+0x138], UR6 ;  /* 0x0001380604ff75b2 */ /* 0x0002620008000100 */
[----:B------:R1:W1:Y:S01]  /*09b0*/  SYNCS.EXCH.64 URZ, [UR4+0x120], UR8 ;  /* 0x0001200804ff75b2 */ /* 0x0002620008000100 */
[----:B------:R1:W1:Y:S01]  /*09c0*/  SYNCS.EXCH.64 URZ, [UR4+0x140], UR6 ;  /* 0x0001400604ff75b2 */ /* 0x0002620008000100 */
[----:B------:R1:W1:Y:S01]  /*09d0*/  SYNCS.EXCH.64 URZ, [UR4+0x128], UR8 ;  /* 0x0001280804ff75b2 */ /* 0x0002620008000100 */
[----:B------:R1:W1:Y:S01]  /*09e0*/  SYNCS.EXCH.64 URZ, [UR4+0x148], UR6 ;  /* 0x0001480604ff75b2 */ /* 0x0002620008000100 */
[----:B------:R-:W-:Y:S01]  /*09f0*/  NOP ;  /* 0x0000000000007918 */ /* 0x000fe20000000000 */
.L_x_11:
[----:B------:R-:W2:Y:S01]  /*0a00*/  SHFL.IDX PT, R2, R50, RZ, 0x1f ;  /* 0x00001fff32027589 */ /* 0x000ea200000e0000 */
[----:B------:R-:W-:Y:S01]  /*0a10*/  NOP ;  /* 0x0000000000007918 */ /* 0x000fe20000000000 */
[----:B--2---:R-:W-:-:S13]  /*0a20*/  ISETP.NE.AND P0, PT, R2, 0x3, PT ;  /* 0x000000030200780c */ /* 0x004fda0003f05270 */
[----:B------:R-:W-:Y:S05]  /*0a30*/  @P0 BRA `(.L_x_12) ;  /* 0x0000000000300947 */ /* 0x000fea0003800000 */
[----:B-1----:R-:W1:Y:S01]  /*0a40*/  S2UR UR4, SR_CgaCtaId ;  /* 0x00000000000479c3 */ /* 0x002e620000008800 */
[----:B------:R-:W-:Y:S01]  /*0a50*/  UMOV UR6, 0x400 ;  /* 0x0000040000067882 */ /* 0x000fe20000000000 */
[----:B------:R-:W-:Y:S01]  /*0a60*/  UMOV UR5, 0x20 ;  /* 0x0000002000057882 */ /* 0x000fe20000000000 */
[----:B------:R-:W-:Y:S01]  /*0a70*/  ELECT P0, URZ, PT ;  /* 0x0000000000ff782f */ /* 0x000fe20003800000 */
[----:B-1----:R-:W-:Y:S02]  /*0a80*/  ULEA UR6, UR4, UR6, 0x18 ;  /* 0x0000000604067291 */ /* 0x002fe4000f8ec0ff */
[----:B------:R-:W-:-:S04]  /*0a90*/  UIADD3 UR4, UPT, UPT, -UR5, 0x100000, URZ ;  /* 0x0010000005047890 */ /* 0x000fc8000fffe1ff */
[----:B------:R-:W-:Y:S02]  /*0aa0*/  USHF.L.U32 UR5, UR4, 0xb, URZ ;  /* 0x0000000b04057899 */ /* 0x000fe400080006ff */
[----:B------:R-:W-:Y:S01]  /*0ab0*/  USHF.L.U32 UR4, UR4, 0x1, URZ ;  /* 0x0000000104047899 */ /* 0x000fe200080006ff */
[----:B------:R-:W1:Y:S11]  /*0ac0*/  FENCE.VIEW.ASYNC.S ;  /* 0x00000000000073c6 */ /* 0x000e760000000000 */
[----:B-1----:R2:W1:Y:S01]  /*0ad0*/  SYNCS.EXCH.64 URZ, [UR6+0x150], UR4 ;  /* 0x0001500406ff75b2 */ /* 0x0024620008000100 */
[----:B------:R2:W1:Y:S02]  /*0ae0*/  SYNCS.EXCH.64 URZ, [UR6+0x158], UR4 ;  /* 0x0001580406ff75b2 */ /* 0x0004640008000100 */
[----:B--2---:R-:W-:Y:S01]  /*0af0*/  NOP ;  /* 0x0000000000007918 */ /* 0x004fe20000000000 */
.L_x_12:
[----:B------:R-:W2:Y:S01]  /*0b00*/  SHFL.IDX PT, R2, R50, RZ, 0x1f ;  /* 0x00001fff32027589 */ /* 0x000ea200000e0000 */
[----:B------:R-:W-:Y:S01]  /*0b10*/  NOP ;  /* 0x0000000000007918 */ /* 0x000fe20000000000 */
[----:B--2---:R-:W-:-:S13]  /*0b20*/  ISETP.NE.AND P0, PT, R2, 0x4, PT ;  /* 0x000000040200780c */ /* 0x004fda0003f05270 */
[----:B------:R-:W-:Y:S05]  /*0b30*/  @P0 BRA `(.L_x_13) ;  /* 0x0000000000440947 */ /* 0x000fea0003800000 */
[----:B-1----:R-:W1:Y:S01]  /*0b40*/  S2UR UR6, SR_CgaCtaId ;  /* 0x00000000000679c3 */ /* 0x002e620000008800 */
[----:B------:R-:W-:Y:S01]  /*0b50*/  UMOV UR4, 0x1e0 ;  /* 0x000001e000047882 */ /* 0x000fe20000000000 */
[----:B------:R-:W-:Y:S01]  /*0b60*/  UMOV UR5, 0x400 ;  /* 0x0000040000057882 */ /* 0x000fe20000000000 */
[----:B------:R-:W-:Y:S01]  /*0b70*/  USEL UR4, UR4, 0x1a0, UP3 ;  /* 0x000001a004047887 */ /* 0x000fe20009800000 */
[----:B------:R-:W-:Y:S01]  /*0b80*/  UMOV UR8, 0x1 ;  /* 0x0000000100087882 */ /* 0x000fe20000000000 */
[----:B------:R-:W-:Y:S01]  /*0b90*/  ELECT P0, URZ, PT ;  /* 0x0000000000ff782f */ /* 0x000fe20003800000 */
[----:B------:R-:W-:-:S04]  /*0ba0*/  UIADD3 UR8, UPT, UPT, -UR8, 0x100000, URZ ;  /* 0x0010000008087890 */ /* 0x000fc8000fffe1ff */
[----:B------:R-:W-:Y:S02]  /*0bb0*/  USHF.L.U32 UR9, UR8, 0xb, URZ ;  /* 0x0000000b08097899 */ /* 0x000fe400080006ff */
[----:B------:R-:W-:Y:S02]  /*0bc0*/  USHF.L.U32 UR8, UR8, 0x1, URZ ;  /* 0x0000000108087899 */ /* 0x000fe400080006ff */
[----:B-1----:R-:W-:Y:S02]  /*0bd0*/  ULEA UR6, UR6, UR5, 0x18 ;  /* 0x0000000506067291 */ /* 0x002fe4000f8ec0ff */
[----:B------:R-:W-:-:S04]  /*0be0*/  UIADD3 UR4, UPT, UPT, -UR4, 0x100000, URZ ;  /* 0x0010000004047890 */ /* 0x000fc8000fffe1ff */
[----:B------:R-:W-:Y:S02]  /*0bf0*/  USHF.L.U32 UR5, UR4, 0xb, URZ ;  /* 0x0000000b04057899 */ /* 0x000fe400080006ff */
[----:B------:R-:W-:Y:S01]  /*0c00*/  USHF.L.U32 UR4, UR4, 0x1, URZ ;  /* 0x0000000104047899 */ /* 0x000fe200080006ff */
[----:B------:R-:W1:Y:S03]  /*0c10*/  FENCE.VIEW.ASYNC.S ;  /* 0x00000000000073c6 */ /* 0x000e660000000000 */
[----:B-1----:R2:W1:Y:S08]  /*0c20*/  SYNCS.EXCH.64 URZ, [UR6+0x160], UR8 ;  /* 0x0001600806ff75b2 */ /* 0x0024700008000100 */
[----:B------:R2:W1:Y:S02]  /*0c30*/  SYNCS.EXCH.64 URZ, [UR6+0x168], UR4 ;  /* 0x0001680406ff75b2 */ /* 0x0004640008000100 */
[----:B--2---:R-:W-:Y:S01]  /*0c40*/  NOP ;  /* 0x0000000000007918 */ /* 0x004fe20000000000 */
.L_x_13:
[----:B------:R-:W2:Y:S01]  /*0c50*/  SHFL.IDX PT, R2, R50, RZ, 0x1f ;  /* 0x00001fff32027589 */ /* 0x000ea200000e0000 */
[----:B------:R-:W-:Y:S01]  /*0c60*/  NOP ;  /* 0x0000000000007918 */ /* 0x000fe20000000000 */
[----:B--2---:R-:W-:-:S13]  /*0c70*/  ISETP.NE.AND P0, PT, R2, 0x5, PT ;  /* 0x000000050200780c */ /* 0x004fda0003f05270 */
[----:B------:R-:W-:Y:S05]  /*0c80*/  @P0 BRA `(.L_x_14) ;  /* 0x0000000000480947 */ /* 0x000fea0003800000 */
[----:B-1----:R-:W1:Y:S01]  /*0c90*/  S2UR UR4, SR_CgaCtaId ;  /* 0x00000000000479c3 */ /* 0x002e620000008800 */
        /* <DEDUP_REMOVED lines=12> */
[----:B-1----:R2:W1:Y:S01]  /*0d60*/  SYNCS.EXCH.64 URZ, [UR4+0x170], UR8 ;  /* 0x0001700804ff75b2 */ /* 0x0024620008000100 */
[----:B------:R2:W1:Y:S01]  /*0d70*/  SYNCS.EXCH.64 URZ, [UR4+0x180], UR6 ;  /* 0x0001800604ff75b2 */ /* 0x0004620008000100 */
[----:B------:R2:W1:Y:S01]  /*0d80*/  SYNCS.EXCH.64 URZ, [UR4+0x178], UR8 ;  /* 0x0001780804ff75b2 */ /* 0x0004620008000100 */
[----:B------:R2:W1:Y:S02]  /*0d90*/  SYNCS.EXCH.64 URZ, [UR4+0x188], UR6 ;  /* 0x0001880604ff75b2 */ /* 0x0004640008000100 */
[----:B--2---:R-:W-:Y:S01]  /*0da0*/  NOP ;  /* 0x0000000000007918 */ /* 0x004fe20000000000 */
.L_x_14:
[----:B-1----:R-:W1:Y:S01]  /*0db0*/  LDCU UR4, c[0x0][0x36c] ;  /* 0x00006d80ff0477ac */ /* 0x002e620008000800 */
[----:B------:R-:W-:Y:S01]  /*0dc0*/  ISETP.NE.OR P3, PT, R0, 0x2, !P3 ;  /* 0x000000020000780c */ /* 0x000fe20005f65670 */
[----:B------:R-:W-:Y:S01]  /*0dd0*/  NOP ;  /* 0x0000000000007918 */ /* 0x000fe20000000000 */
[----:B------:R-:W-:Y:S01]  /*0de0*/  LOP3.LUT R2, R48, 0x1f, RZ, 0xc0, !PT ;  /* 0x0000001f30027812 */ /* 0x000fe200078ec0ff */
[----:B------:R-:W-:Y:S02]  /*0df0*/  UISETP.NE.AND UP4, UPT, UR18, 0x2, UPT ;  /* 0x000000021200788c */ /* 0x000fe4000bf85270 */
[----:B------:R-:W-:Y:S02]  /*0e00*/  UISETP.NE.AND UP5, UPT, UR18, URZ, UPT ;  /* 0x000000ff1200728c */ /* 0x000fe4000bfa5270 */
[----:B-1----:R-:W-:-:S09]  /*0e10*/  UISETP.EQ.U32.AND UP6, UPT, UR4, 0x1, UPT ;  /* 0x000000010400788c */ /* 0x002fd2000bfc2070 */
[----:B------:R-:W-:Y:S05]  /*0e20*/  BRA.U !UP6, `(.L_x_15) ;  /* 0x000000010e087547 */ /* 0x000fea000b800000 */
[----:B---34-:R-:W-:Y:S01]  /*0e30*/  UCGABAR_ARV ;  /* 0x00000000000079c7 */ /* 0x018fe20008000000 */
[----:B------:R-:W-:Y:S05]  /*0e40*/  BRA `(.L_x_16) ;  /* 0x0000000000047947 */ /* 0x000fea0003800000 */
.L_x_15:
[----:B---34-:R-:W-:Y:S01]  /*0e50*/  NOP ;  /* 0x0000000000007918 */ /* 0x018fe20000000000 */
.L_x_16:
[----:B------:R-:W1:Y:S01]  /*0e60*/  S2UR UR51, SR_CTAID.X ;  /* 0x00000000003379c3 */ /* 0x000e620000002500 */
[----:B------:R-:W-:-:S05]  /*0e70*/  CS2R.32 R58, SR_CgaSize ;  /* 0x00000000003a7805 */ /* 0x000fca0000008a00 */
[----:B------:R-:W-:-:S05]  /*0e80*/  IMAD R58, R58, -0xa0, RZ ;  /* 0xffffff603a3a7824 */ /* 0x000fca00078e02ff */
[----:B------:R-:W-:-:S14]  /*0e90*/  R2UR UR5, R58 ;  /* 0x000000003a0572ca */ /* 0x000fdc00000e0000 */
[----:B------:R-:W2:Y:S01]  /*0ea0*/  LDCU UR5, c[0x0][UR5+0x2b0] ;  /* 0x00005600050577ac */ /* 0x000ea20008000800 */
[----:B------:R-:W-:-:S05]  /*0eb0*/  CS2R.32 R58, SR_CgaSize ;  /* 0x00000000003a7805 */ /* 0x000fca0000008a00 */
[----:B------:R-:W-:-:S05]  /*0ec0*/  IMAD R58, R58, -0xa0, RZ ;  /* 0xffffff603a3a7824 */ /* 0x000fca00078e02ff */
[----:B------:R-:W-:-:S14]  /*0ed0*/  R2UR UR4, R58 ;  /* 0x000000003a0472ca */ /* 0x000fdc00000e0000 */
[----:B------:R-:W3:Y:S01]  /*0ee0*/  LDCU UR4, c[0x0][UR4+0x2b4] ;  /* 0x00005680040477ac */ /* 0x000ee20008000800 */
[----:B------:R-:W4:Y:S01]  /*0ef0*/  S2UR UR24, SR_CTAID.Y ;  /* 0x00000000001879c3 */ /* 0x000f220000002600 */
[----:B------:R-:W-:-:S05]  /*0f00*/  CS2R.32 R58, SR_CgaSize ;  /* 0x00000000003a7805 */ /* 0x000fca0000008a00 */
[----:B------:R-:W-:-:S05]  /*0f10*/  IMAD R58, R58, -0xa0, RZ ;  /* 0xffffff603a3a7824 */ /* 0x000fca00078e02ff */
[----:B------:R-:W-:-:S14]  /*0f20*/  R2UR UR7, R58 ;  /* 0x000000003a0772ca */ /* 0x000fdc00000e0000 */
[----:B------:R-:W3:Y:S01]  /*0f30*/  LDCU UR7, c[0x0][UR7+0x2a0] ;  /* 0x00005400070777ac */ /* 0x000ee20008000800 */
[----:B------:R-:W-:-:S05]  /*0f40*/  CS2R.32 R58, SR_CgaSize ;  /* 0x00000000003a7805 */ /* 0x000fca0000008a00 */
[----:B------:R-:W-:-:S05]  /*0f50*/  IMAD R58, R58, -0xa0, RZ ;  /* 0xffffff603a3a7824 */ /* 0x000fca00078e02ff */
[----:B------:R-:W-:-:S14]  /*0f60*/  R2UR UR8, R58 ;  /* 0x000000003a0872ca */ /* 0x000fdc00000e0000 */
[----:B------:R-:W3:Y:S01]  /*0f70*/  LDCU UR8, c[0x0][UR8+0x2a4] ;  /* 0x00005480080877ac */ /* 0x000ee20008000800 */
[----:B------:R-:W3:Y:S01]  /*0f80*/  LDCU UR19, c[0x0][0xc24] ;  /* 0x00018480ff1377ac */ /* 0x000ee20008000800 */
[----:B------:R-:W3:Y:S01]  /*0f90*/  LDCU UR39, c[0x0][0xc24] ;  /* 0x00018480ff2777ac */ /* 0x000ee20008000800 */
[----:B-1----:R-:W-:Y:S01]  /*0fa0*/  I2FP.F32.U32 R3, UR51 ;  /* 0x0000003300037c45 */ /* 0x002fe20008201000 */
[----:B------:R-:W1:Y:S04]  /*0fb0*/  LDCU UR22, c[0x0][0xc30] ;  /* 0x00018600ff1677ac */ /* 0x000e680008000800 */
[----:B--2---:R-:W-:Y:S01]  /*0fc0*/  FMUL R3, R3, UR5 ;  /* 0x0000000503037c20 */ /* 0x004fe20008400000 */
[----:B----4-:R-:W-:-:S05]  /*0fd0*/  I2FP.F32.U32 R0, UR24 ;  /* 0x0000001800007c45 */ /* 0x010fca0008201000 */
[----:B------:R-:W2:Y:S01]  /*0fe0*/  F2I.U32.TRUNC.NTZ R3, R3 ;  /* 0x0000000300037305 */ /* 0x000ea2000020f000 */
[----:B---3--:R-:W-:-:S07]  /*0ff0*/  FMUL R0, R0, UR4 ;  /* 0x0000000400007c20 */ /* 0x008fce0008400000 */
[----:B------:R-:W3:Y:S01]  /*1000*/  F2I.U32.TRUNC.NTZ R0, R0 ;  /* 0x0000000000007305 */ /* 0x000ee2000020f000 */
[----:B--2---:R-:W-:Y:S02]  /*1010*/  R2UR UR4, R3 ;  /* 0x00000000030472ca */ /* 0x004fe400000e0000 */
[----:B---3--:R-:W-:Y:S02]  /*1020*/  R2UR UR6, R0 ;  /* 0x00000000000672ca */ /* 0x008fe400000e0000 */
[----:B------:R-:W-:-:S09]  /*1030*/  PRMT R0, RZ, 0x7610, R0 ;  /* 0x00007610ff007816 */ /* 0x000fd20000000000 */
[----:B------:R-:W-:-:S04]  /*1040*/  UIADD3 UR5, UPT, UPT, -UR4, URZ, URZ ;  /* 0x000000ff04057290 */ /* 0x000fc8000fffe1ff */
[----:B------:R-:W-:Y:S02]  /*1050*/  UIMAD UR5, UR7, UR5, UR51 ;  /* 0x00000005070572a4 */ /* 0x000fe4000f8e0233 */
[----:B------:R-:W-:-:S04]  /*1060*/  UIADD3 UR4, UPT, UPT, -UR6, URZ, URZ ;  /* 0x000000ff06047290 */ /* 0x000fc8000fffe1ff */
[----:B------:R-:W-:Y:S01]  /*1070*/  IMAD.U32 R58, RZ, RZ, UR5 ;  /* 0x00000005ff3a7e24 */ /* 0x000fe2000f8e00ff */
[----:B------:R-:W-:-:S06]  /*1080*/  UIMAD UR4, UR8, UR4, UR24 ;  /* 0x00000004080472a4 */ /* 0x000fcc000f8e0218 */
[----:B------:R-:W-:Y:S01]  /*1090*/  IMAD.U32 R57, RZ, RZ, UR4 ;  /* 0x00000004ff397e24 */ /* 0x000fe2000f8e00ff */
[----:B-1----:R-:W-:Y:S06]  /*10a0*/  BRA.U UP5, `(.L_x_17) ;  /* 0x00000001052c7547 */ /* 0x002fec000b800000 */
[----:B------:R-:W-:Y:S02]  /*10b0*/  R2UR UR4, R57 ;  /* 0x00000000390472ca */ /* 0x000fe400000e0000 */
[----:B------:R-:W-:-:S11]  /*10c0*/  R2UR UR6, R58 ;  /* 0x000000003a0672ca */ /* 0x000fd600000e0000 */
[----:B------:R-:W-:-:S04]  /*10d0*/  UISETP.NE.AND UP0, UPT, UR4, URZ, UPT ;  /* 0x000000ff0400728c */ /* 0x000fc8000bf05270 */
[----:B------:R-:W-:-:S04]  /*10e0*/  UISETP.EQ.OR UP0, UPT, UR6, URZ, !UP0 ;  /* 0x000000ff0600728c */ /* 0x000fc8000c702670 */
[----:B------:R-:W-:Y:S02]  /*10f0*/  USEL UR5, URZ, 0x1, !UP0 ;  /* 0x00000001ff057887 */ /* 0x000fe4000c000000 */
[----:B------:R-:W-:-:S04]  /*1100*/  UISETP.NE.AND UP0, UPT, UR4, URZ, UPT ;  /* 0x000000ff0400728c */ /* 0x000fc8000bf05270 */
[----:B------:R-:W-:Y:S02]  /*1110*/  USEL UR4, URZ, 0x2, UP0 ;  /* 0x00000002ff047887 */ /* 0x000fe40008000000 */
[----:B------:R-:W-:-:S04]  /*1120*/  UISETP.NE.AND UP0, UPT, UR6, 0x1, UPT ;  /* 0x000000010600788c */ /* 0x000fc8000bf05270 */
[----:B------:R-:W-:-:S04]  /*1130*/  USEL UR4, UR4, 0x2, UP0 ;  /* 0x0000000204047887 */ /* 0x000fc80008000000 */
[----:B------:R-:W-:-:S06]  /*1140*/  UIADD3 UR4, UPT, UPT, UR5, UR4, URZ ;  /* 0x0000000405047290 */ /* 0x000fcc000fffe0ff */
[----:B------:R-:W-:-:S07]  /*1150*/  IMAD.U32 R0, RZ, RZ, UR4 ;  /* 0x00000004ff007e24 */ /* 0x000fce000f8e00ff */
.L_x_17:
[----:B------:R-:W1:Y:S01]  /*1160*/  S2UR UR52, SR_CTAID.Z ;  /* 0x00000000003479c3 */ /* 0x000e620000002700 */
[----:B------:R-:W-:-:S09]  /*1170*/  UISETP.GE.AND UP0, UPT, UR19, 0x1, UPT ;  /* 0x000000011300788c */ /* 0x000fd2000bf06270 */
[----:B------:R-:W-:Y:S05]  /*1180*/  BRA.U !UP0, `(.L_x_18) ;  /* 0x0000000108d47547 */ /* 0x000fea000b800000 */
[----:B------:R-:W2:Y:S01]  /*1190*/  LDCU.128 UR12, c[0x0][0xc10] ;  /* 0x00018200ff0c77ac */ /* 0x000ea20008000c00 */
[----:B------:R-:W3:Y:S01]  /*11a0*/  LDCU UR20, c[0x0][0xc0c] ;  /* 0x00018180ff1477ac */ /* 0x000ee20008000800 */
[----:B------:R-:W4:Y:S01]  /*11b0*/  LDCU UR6, c[0x0][0x370] ;  /* 0x00006e00ff0677ac */ /* 0x000f220008000800 */
[----:B------:R-:W1:Y:S01]  /*11c0*/  LDCU UR7, c[0x0][0x374] ;  /* 0x00006e80ff0777ac */ /* 0x000e620008000800 */
[----:B------:R-:W1:Y:S01]  /*11d0*/  LDCU UR21, c[0x0][0xc20] ;  /* 0x00018400ff1577ac */ /* 0x000e620008000800 */
[----:B--2---:R-:W-:Y:S02]  /*11e0*/  UIMAD.WIDE.U32 UR4, UR51, UR12, URZ ;  /* 0x0000000c330472a5 */ /* 0x004fe4000f8e00ff */
[----:B---3--:R-:W-:Y:S01]  /*11f0*/  UISETP.NE.AND UP0, UPT, UR20, 0x1, UPT ;  /* 0x000000011400788c */ /* 0x008fe2000bf05270 */
[----:B------:R-:W2:Y:S01]  /*1200*/  LDCU.64 UR8, c[0x0][0xc28] ;  /* 0x00018500ff0877ac */ /* 0x000ea20008000a00 */
[----:B----4-:R-:W-:-:S03]  /*1210*/  UIMAD.WIDE.U32 UR10, UR6, UR12, URZ ;  /* 0x0000000c060a72a5 */ /* 0x010fc6000f8e00ff */
[----:B------:R-:W-:Y:S01]  /*1220*/  UMOV UR4, UR5 ;  /* 0x0000000500047c82 */ /* 0x000fe20008000000 */
[----:B------:R-:W-:Y:S02]  /*1230*/  UISETP.NE.AND UP2, UPT, UR19, 0x1, UPT ;  /* 0x000000011300788c */ /* 0x000fe4000bf45270 */
[----:B------:R-:W-:Y:S01]  /*1240*/  USHF.R.U32.HI UR4, URZ, UR13, UR4 ;  /* 0x0000000dff047299 */ /* 0x000fe20008011604 */
[----:B------:R-:W-:Y:S01]  /*1250*/  UMOV UR10, UR11 ;  /* 0x0000000b000a7c82 */ /* 0x000fe20008000000 */
[----:B------:R-:W-:Y:S02]  /*1260*/  UIMAD.WIDE.U32 UR16, UR24, UR15, URZ ;  /* 0x0000000f181072a5 */ /* 0x000fe4000f8e00ff */
[----:B------:R-:W-:Y:S02]  /*1270*/  USEL UR5, UR51, UR4, !UP0 ;  /* 0x0000000433057287 */ /* 0x000fe4000c000000 */
[----:B------:R-:W-:Y:S02]  /*1280*/  @UP0 USHF.R.U32.HI UR6, URZ, UR13, UR10 ;  /* 0x0000000dff060299 */ /* 0x000fe4000801160a */
[----:B------:R-:W-:-:S02]  /*1290*/  UISETP.NE.AND UP0, UPT, UR14, 0x1, UPT ;  /* 0x000000010e00788c */ /* 0x000fc4000bf05270 */
[----:B-1----:R-:W-:Y:S02]  /*12a0*/  UIMAD.WIDE.U32 UR10, UR7, UR15, URZ ;  /* 0x0000000f070a72a5 */ /* 0x002fe4000f8e00ff */
[----:B--2---:R-:W-:Y:S01]  /*12b0*/  UIMAD.WIDE.U32 UR12, UR6, UR8, URZ ;  /* 0x00000008060c72a5 */ /* 0x004fe2000f8e00ff */
[----:B------:R-:W-:Y:S02]  /*12c0*/  UMOV UR4, UR17 ;  /* 0x0000001100047c82 */ /* 0x000fe40008000000 */
[----:B------:R-:W-:Y:S02]  /*12d0*/  USHF.R.U32.HI UR4, URZ, UR21, UR4 ;  /* 0x00000015ff047299 */ /* 0x000fe40008011604 */
[----:B------:R-:W-:Y:S02]  /*12e0*/  UMOV UR10, UR11 ;  /* 0x0000000b000a7c82 */ /* 0x000fe40008000000 */
[----:B------:R-:W-:Y:S01]  /*12f0*/  UMOV UR12, UR13 ;  /* 0x0000000d000c7c82 */ /* 0x000fe20008000000 */
[----:B------:R-:W-:-:S02]  /*1300*/  @UP0 USHF.R.U32.HI UR7, URZ, UR21, UR10 ;  /* 0x00000015ff070299 */ /* 0x000fc4000801160a */
[----:B------:R-:W-:Y:S02]  /*1310*/  USEL UR4, UR24, UR4, !UP0 ;  /* 0x0000000418047287 */ /* 0x000fe4000c000000 */
[----:B------:R-:W-:Y:S02]  /*1320*/  UIMAD.WIDE.U32 UR10, UR7, UR8, URZ ;  /* 0x00000008070a72a5 */ /* 0x000fe4000f8e00ff */
[----:B------:R-:W-:Y:S02]  /*1330*/  @UP2 USHF.R.U32.HI UR6, URZ, UR9, UR12 ;  /* 0x00000009ff062299 */ /* 0x000fe4000801160c */
[----:B------:R-:W-:-:S03]  /*1340*/  UIMAD.WIDE.U32 UR12, UR4, UR8, URZ ;  /* 0x00000008040c72a5 */ /* 0x000fc6000f8e00ff */
[----:B------:R-:W-:Y:S02]  /*1350*/  UMOV UR10, UR11 ;  /* 0x0000000b000a7c82 */ /* 0x000fe40008000000 */
[----:B------:R-:W-:Y:S02]  /*1360*/  @UP2 USHF.R.U32.HI UR7, URZ, UR9, UR10 ;  /* 0x00000009ff072299 */ /* 0x000fe4000801160a */
[----:B------:R-:W-:Y:S02]  /*1370*/  UIMAD UR10, UR6, UR19, URZ ;  /* 0x00000013060a72a4 */ /* 0x000fe4000f8e02ff */
[----:B------:R-:W-:-:S04]  /*1380*/  UIMAD UR7, UR7, UR19, URZ ;  /* 0x00000013070772a4 */ /* 0x000fc8000f8e02ff */
[----:B------:R-:W-:-:S03]  /*1390*/  UISETP.GE.AND UP0, UPT, UR4, UR7, UPT ;  /* 0x000000070400728c */ /* 0x000fc6000bf06270 */
[----:B------:R-:W-:Y:S01]  /*13a0*/  UMOV UR7, UR13 ;  /* 0x0000000d00077c82 */ /* 0x000fe20008000000 */
[----:B------:R-:W-:Y:S02]  /*13b0*/  UISETP.GE.OR UP0, UPT, UR5, UR10, UP0 ;  /* 0x0000000a0500728c */ /* 0x000fe40008706670 */
[----:B------:R-:W-:Y:S02]  /*13c0*/  UIMAD.WIDE.U32 UR10, UR5, UR8, URZ ;  /* 0x00000008050a72a5 */ /* 0x000fe4000f8e00ff */
[----:B------:R-:W-:Y:S02]  /*13d0*/  USHF.R.U32.HI UR7, URZ, UR9, UR7 ;  /* 0x00000009ff077299 */ /* 0x000fe40008011607 */
[----:B------:R-:W-:Y:S02]  /*13e0*/  UIADD3 UR10, UPT, UPT, -UR4, URZ, URZ ;  /* 0x000000ff040a7290 */ /* 0x000fe4000fffe1ff */
[----:B------:R-:W-:Y:S02]  /*13f0*/  USEL UR7, UR4, UR7, !UP2 ;  /* 0x0000000704077287 */ /* 0x000fe4000d000000 */
[----:B------:R-:W-:Y:S01]  /*1400*/  UIMAD UR10, UR14, UR10, UR24 ;  /* 0x0000000a0e0a72a4 */ /* 0x000fe2000f8e0218 */
[----:B------:R-:W-:Y:S01]  /*1410*/  @!UP0 UMOV UR8, UR11 ;  /* 0x0000000b00088c82 */ /* 0x000fe20008000000 */
[----:B------:R-:W-:-:S02]  /*1420*/  UIADD3 UR11, UPT, UPT, -UR5, URZ, URZ ;  /* 0x000000ff050b7290 */ /* 0x000fc4000fffe1ff */
[----:B------:R-:W-:Y:S02]  /*1430*/  @!UP0 USHF.R.U32.HI UR8, URZ, UR9, UR8 ;  /* 0x00000009ff088299 */ /* 0x000fe40008011608 */
[----:B------:R-:W-:Y:S02]  /*1440*/  UIADD3 UR9, UPT, UPT, -UR7, URZ, URZ ;  /* 0x000000ff07097290 */ /* 0x000fe4000fffe1ff */
[----:B------:R-:W-:Y:S02]  /*1450*/  @!UP0 USEL UR8, UR5, UR8, !UP2 ;  /* 0x0000000805088287 */ /* 0x000fe4000d000000 */
[----:B------:R-:W-:Y:S02]  /*1460*/  UIMAD UR9, UR19, UR9, UR4 ;  /* 0x00000009130972a4 */ /* 0x000fe4000f8e0204 */
[----:B------:R-:W-:Y:S02]  /*1470*/  @!UP0 UIADD3 UR7, UPT, UPT, UR7, -UR8, URZ ;  /* 0x8000000807078290 */ /* 0x000fe4000fffe0ff */
[----:B------:R-:W-:-:S02]  /*1480*/  @!UP0 UIMAD UR6, UR9, UR6, UR8 ;  /* 0x00000006090682a4 */ /* 0x000fc4000f8e0208 */
[----:B------:R-:W-:Y:S02]  /*1490*/  @!UP0 UIMAD UR4, UR7, UR19, UR5 ;  /* 0x00000013070482a4 */ /* 0x000fe4000f8e0205 */
[----:B------:R-:W-:Y:S02]  /*14a0*/  UIMAD UR51, UR20, UR11, UR51 ;  /* 0x0000000b143372a4 */ /* 0x000fe4000f8e0233 */
[----:B------:R-:W-:Y:S01]  /*14b0*/  UIMAD UR24, UR4, UR14, UR10 ;  /* 0x0000000e041872a4 */ /* 0x000fe2000f8e020a */
[----:B------:R-:W-:Y:S02]  /*14c0*/  @!UP0 UMOV UR5, UR6 ;  /* 0x0000000600058c82 */ /* 0x000fe40008000000 */
[----:B------:R-:W-:-:S12]  /*14d0*/  UIMAD UR51, UR5, UR20, UR51 ;  /* 0x00000014053372a4 */ /* 0x000fd8000f8e0233 */
.L_x_18:
[----:B------:R-:W-:-:S09]  /*14e0*/  UISETP.NE.AND UP0, UPT, UR22, 0x1, UPT ;  /* 0x000000011600788c */ /* 0x000fd2000bf05270 */
[----:B------:R-:W-:Y:S05]  /*14f0*/  BRA.U UP0, `(.L_x_19) ;  /* 0x0000000100447547 */ /* 0x000fea000b800000 */
[----:B------:R-:W2:Y:S01]  /*1500*/  LDCU.128 UR8, c[0x0][0xc10] ;  /* 0x00018200ff0877ac */ /* 0x000ea20008000c00 */
[----:B------:R-:W3:Y:S01]  /*1510*/  LDCU UR12, c[0x0][0xc0c] ;  /* 0x00018180ff0c77ac */ /* 0x000ee20008000800 */
[----:B------:R-:W4:Y:S01]  /*1520*/  LDCU UR13, c[0x0][0xc20] ;  /* 0x00018400ff0d77ac */ /* 0x000f220008000800 */
[----:B--2---:R-:W-:Y:S02]  /*1530*/  UIMAD.WIDE.U32 UR4, UR51, UR8, URZ ;  /* 0x00000008330472a5 */ /* 0x004fe4000f8e00ff */
[----:B------:R-:W-:Y:S02]  /*1540*/  UIMAD.WIDE.U32 UR6, UR24, UR11, URZ ;  /* 0x0000000b180672a5 */ /* 0x000fe4000f8e00ff */
[----:B---3--:R-:W-:-:S03]  /*1550*/  UISETP.NE.AND UP0, UPT, UR12, 0x1, UPT ;  /* 0x000000010c00788c */ /* 0x008fc6000bf05270 */
[----:B------:R-:W-:Y:S02]  /*1560*/  UMOV UR4, UR5 ;  /* 0x0000000500047c82 */ /* 0x000fe40008000000 */
[----:B------:R-:W-:-:S04]  /*1570*/  USHF.R.U32.HI UR4, URZ, UR9, UR4 ;  /* 0x00000009ff047299 */ /* 0x000fc80008011604 */
[----:B------:R-:W-:Y:S02]  /*1580*/  USEL UR5, UR51, UR4, !UP0 ;  /* 0x0000000433057287 */ /* 0x000fe4000c000000 */
[----:B------:R-:W-:Y:S01]  /*1590*/  UISETP.NE.AND UP0, UPT, UR10, 0x1, UPT ;  /* 0x000000010a00788c */ /* 0x000fe2000bf05270 */
[----:B------:R-:W-:Y:S02]  /*15a0*/  UMOV UR4, UR7 ;  /* 0x0000000700047c82 */ /* 0x000fe40008000000 */
[----:B----4-:R-:W-:-:S04]  /*15b0*/  USHF.R.U32.HI UR4, URZ, UR13, UR4 ;  /* 0x0000000dff047299 */ /* 0x010fc80008011604 */
[----:B------:R-:W-:-:S04]  /*15c0*/  USEL UR4, UR24, UR4, !UP0 ;  /* 0x0000000418047287 */ /* 0x000fc8000c000000 */
[----:B------:R-:W-:Y:S02]  /*15d0*/  UIADD3 UR6, UPT, UPT, UR5, -UR4, URZ ;  /* 0x8000000405067290 */ /* 0x000fe4000fffe0ff */
[----:B------:R-:W-:Y:S02]  /*15e0*/  UIADD3 UR4, UPT, UPT, -UR5, UR4, URZ ;  /* 0x0000000405047290 */ /* 0x000fe4000fffe1ff */
[----:B------:R-:W-:Y:S02]  /*15f0*/  UIMAD UR24, UR6, UR10, UR24 ;  /* 0x0000000a061872a4 */ /* 0x000fe4000f8e0218 */
[----:B------:R-:W-:-:S12]  /*1600*/  UIMAD UR51, UR4, UR12, UR51 ;  /* 0x0000000c043372a4 */ /* 0x000fd8000f8e0233 */
.L_x_19:
[----:B------:R-:W-:Y:S01]  /*1610*/  UISETP.NE.AND UP0, UPT, UR18, 0x2, UPT ;  /* 0x000000021200788c */ /* 0x000fe2000bf05270 */
[----:B------:R-:W-:Y:S09]  /*1620*/  BRA.U !UP6, `(.L_x_20) ;  /* 0x000000010e0c7547 */ /* 0x000ff2000b800000 */
[----:B------:R-:W-:Y:S01]  /*1630*/  UCGABAR_WAIT ;  /* 0x0000000000007dc7 */ /* 0x000fe20008000000 */
[----:B------:R-:W-:Y:S01]  /*1640*/  CCTL.IVALL ;  /* 0x00000000ff00798f */ /* 0x000fe20002000000 */
[----:B------:R-:W-:Y:S05]  /*1650*/  BRA `(.L_x_21) ;  /* 0x0000000000047947 */ /* 0x000fea0003800000 */
.L_x_20:
[----:B------:R-:W-:Y:S06]  /*1660*/  BAR.SYNC.DEFER_BLOCKING 0x0 ;  /* 0x0000000000007b1d */ /* 0x000fec0000010000 */
.L_x_21:
[----:B------:R-:W-:Y:S05]  /*1670*/  BRA.U UP0, `(.L_x_22) ;  /* 0x0000002100247547 */ /* 0x000fea000b800000 */
[----:B------:R-:W2:Y:S01]  /*1680*/  LDCU UR5, c[0x0][0x388] ;  /* 0x00007100ff0577ac */ /* 0x000ea20008000800 */
[----:B------:R-:W3:Y:S01]  /*1690*/  S2UR UR9, SR_CgaCtaId ;  /* 0x00000000000979c3 */ /* 0x000ee20000008800 */
[----:B------:R-:W-:Y:S01]  /*16a0*/  PLOP3.LUT P1, PT, PT, PT, UP3, 0x80, 0x8 ;  /* 0x000000000008781c */ /* 0x000fe20003f2f038 */
[----:B------:R-:W-:Y:S01]  /*16b0*/  IMAD.MOV.U32 R3, RZ, RZ, 0x1 ;  /* 0x00000001ff037424 */ /* 0x000fe200078e00ff */
[----:B------:R-:W4:Y:S01]  /*16c0*/  LDCU UR8, c[0x0][0x38c] ;  /* 0x00007180ff0877ac */ /* 0x000f220008000800 */
[----:B------:R-:W-:Y:S01]  /*16d0*/  ISETP.EQ.OR P2, PT, R2, RZ, P3 ;  /* 0x000000ff0200720c */ /* 0x000fe20001f42670 */
[----:B------:R-:W-:Y:S01]  /*16e0*/  IMAD.MOV.U32 R2, RZ, RZ, RZ ;  /* 0x000000ffff027224 */ /* 0x000fe200078e00ff */
[----:B------:R-:W-:Y:S01]  /*16f0*/  PLOP3.LUT P1, PT, P1, PT, PT, 0x8, 0x80 ;  /* 0x000000000080781c */ /* 0x000fe20000f2e170 */
[----:B------:R-:W1:Y:S01]  /*1700*/  LDCU.64 UR6, c[0x0][0x390] ;  /* 0x00007200ff0677ac */ /* 0x000e620008000a00 */
[----:B------:R-:W-:Y:S01]  /*1710*/  UMOV UR36, 0x400 ;  /* 0x0000040000247882 */ /* 0x000fe20000000000 */
[----:B------:R-:W-:-:S02]  /*1720*/  UISETP.NE.AND UP1, UPT, UR18, URZ, UPT ;  /* 0x000000ff1200728c */ /* 0x000fc4000bf25270 */
[----:B------:R-:W-:Y:S01]  /*1730*/  USEL UR37, URZ, 0x1, UP4 ;  /* 0x00000001ff257887 */ /* 0x000fe2000a000000 */
[----:B------:R-:W1:Y:S01]  /*1740*/  LDCU UR54, c[0x0][0x370] ;  /* 0x00006e00ff3677ac */ /* 0x000e620008000800 */
[----:B--2---:R-:W-:Y:S01]  /*1750*/  UIADD3 UR5, UPT, UPT, UR5, 0x1f, URZ ;  /* 0x0000001f05057890 */ /* 0x004fe2000fffe0ff */
[----:B------:R-:W2:Y:S03]  /*1760*/  LDCU.64 UR44, c[0x0][0x348] ;  /* 0x00006900ff2c77ac */ /* 0x000ea60008000a00 */
[----:B------:R-:W-:Y:S02]  /*1770*/  USHF.R.S32.HI UR4, URZ, 0x1f, UR5 ;  /* 0x0000001fff047899 */ /* 0x000fe40008011405 */
[----:B---3--:R-:W-:Y:S02]  /*1780*/  USHF.L.U32 UR38, UR9, 0xc, URZ ;  /* 0x0000000c09267899 */ /* 0x008fe400080006ff */
[----:B------:R-:W-:-:S02]  /*1790*/  ULEA.HI UR4, UR4, UR5, URZ, 0x5 ;  /* 0x0000000504047291 */ /* 0x000fc4000f8f28ff */
[----:B------:R-:W-:Y:S02]  /*17a0*/  USHF.L.U32 UR5, UR9, 0x6, URZ ;  /* 0x0000000609057899 */ /* 0x000fe400080006ff */
[----:B------:R-:W-:Y:S02]  /*17b0*/  USHF.R.S32.HI UR4, URZ, 0x5, UR4 ;  /* 0x00000005ff047899 */ /* 0x000fe40008011404 */
[----:B------:R-:W-:Y:S02]  /*17c0*/  ULOP3.LUT UR57, UR5, 0x40, URZ, 0xc0, !UPT ;  /* 0x0000004005397892 */ /* 0x000fe4000f8ec0ff */
[----:B----4-:R-:W-:Y:S02]  /*17d0*/  UIMAD UR4, UR4, UR8, URZ ;  /* 0x00000008040472a4 */ /* 0x010fe4000f8e02ff */
[----:B------:R-:W-:Y:S02]  /*17e0*/  ULOP3.LUT UR38, UR38, 0x1000, URZ, 0xc0, !UPT ;  /* 0x0000100026267892 */ /* 0x000fe4000f8ec0ff */
[----:B-1----:R-:W-:-:S02]  /*17f0*/  UIMAD UR4, UR4, UR6, URZ ;  /* 0x00000006040472a4 */ /* 0x002fc4000f8e02ff */
[----:B------:R-:W-:Y:S02]  /*1800*/  ULEA UR36, UR9, UR36, 0x18 ;  /* 0x0000002409247291 */ /* 0x000fe4000f8ec0ff */
[----:B------:R-:W-:Y:S01]  /*1810*/  UIMAD UR55, UR4, UR7, URZ ;  /* 0x00000007043772a4 */ /* 0x000fe2000f8e02ff */
[----:B------:R-:W1:Y:S03]  /*1820*/  LDCU UR53, c[0x0][0x374] ;  /* 0x00006e80ff3577ac */ /* 0x000e660008000800 */
[----:B------:R-:W-:Y:S02]  /*1830*/  UISETP.NE.AND UP2, UPT, UR55, URZ, UPT ;  /* 0x000000ff3700728c */ /* 0x000fe4000bf45270 */
[----:B------:R-:W-:Y:S02]  /*1840*/  UISETP.LT.U32.AND UP0, UPT, UR55, 0x11, UPT ;  /* 0x000000113700788c */ /* 0x000fe4000bf01070 */
[----:B------:R-:W-:-:S02]  /*1850*/  USEL UR37, UR37, 0x2, UP1 ;  /* 0x0000000225257887 */ /* 0x000fc40008800000 */
[----:B------:R-:W-:Y:S02]  /*1860*/  USEL UR4, UR55, 0x11, UP0 ;  /* 0x0000001137047887 */ /* 0x000fe40008000000 */
[----:B------:R-:W-:Y:S02]  /*1870*/  UIADD3 UR38, UPT, UPT, UR36, 0x15400, UR38 ;  /* 0x0001540024267890 */ /* 0x000fe4000fffe026 */
[----:B------:R-:W-:Y:S02]  /*1880*/  UIADD3 UR5, UPT, UPT, UR4, -0x1, URZ ;  /* 0xffffffff04057890 */ /* 0x000fe4000fffe0ff */
[----:B------:R-:W-:Y:S02]  /*1890*/  @!UP2 UIADD3 UR5, UPT, UPT, UR4, URZ, URZ ;  /* 0x000000ff0405a290 */ /* 0x000fe4000fffe0ff */
[----:B------:R-:W-:Y:S02]  /*18a0*/  UIADD3 UR52, UPT, UPT, UR55, -UR4, URZ ;  /* 0x8000000437347290 */ /* 0x000fe4000fffe0ff */
[----:B------:R-:W-:Y:S01]  /*18b0*/  UIADD3 UR56, UPT, UPT, UR5, 0x1, URZ ;  /* 0x0000000105387890 */ /* 0x000fe2000fffe0ff */
[----:B------:R-:W-:Y:S01]  /*18c0*/  UMOV UR29, URZ ;  /* 0x000000ff001d7c82 */ /* 0x000fe20008000000 */
[----:B------:R-:W-:Y:S01]  /*18d0*/  UMOV UR34, URZ ;  /* 0x000000ff00227c82 */ /* 0x000fe20008000000 */
[----:B-12---:R-:W-:-:S09]  /*18e0*/  UMOV UR42, URZ ;  /* 0x000000ff002a7c82 */ /* 0x006fd20008000000 */
.L_x_40:
[----:B------:R-:W-:Y:S01]  /*18f0*/  ULEA UR4, UR29, UR36, 0x3 ;  /* 0x000000241d047291 */ /* 0x000fe2000f8e18ff */
[----:B------:R-:W-:Y:S01]  /*1900*/  SHF.L.U32 R0, R3, 0x1f, RZ ;  /* 0x0000001f03007819 */ /* 0x000fe200000006ff */
[----:B------:R-:W-:Y:S02]  /*1910*/  UISETP.NE.AND UP0, UPT, UR55, URZ, UPT ;  /* 0x000000ff3700728c */ /* 0x000fe4000bf05270 */
[----:B------:R-:W-:Y:S02]  /*1920*/  USHF.L.U32 UR43, UR51, 0x6, URZ ;  /* 0x00000006332b7899 */ /* 0x000fe400080006ff */
[----:B------:R-:W-:Y:S01]  /*1930*/  ULEA UR19, UR24, UR57, 0x7 ;  /* 0x0000003918137291 */ /* 0x000fe2000f8e38ff */
[----:B------:R-:W-:Y:S02]  /*1940*/  UMOV UR26, URZ ;  /* 0x000000ff001a7c82 */ /* 0x000fe40008000000 */
[----:B------:R1:W2:Y:S01]  /*1950*/  SYNCS.PHASECHK.TRANS64.TRYWAIT P0, [UR4+0x88], R0 ;  /* 0x00008800ff0075a7 */ /* 0x0002a20008001104 */
[----:B------:R-:W-:Y:S01]  /*1960*/  UMOV UR22, URZ ;  /* 0x000000ff00167c82 */ /* 0x000fe20008000000 */
[----:B------:R-:W-:Y:S01]  /*1970*/  UMOV UR21, URZ ;  /* 0x000000ff00157c82 */ /* 0x000fe20008000000 */
[----:B------:R-:W-:Y:S01]  /*1980*/  UMOV UR20, URZ ;  /* 0x000000ff00147c82 */ /* 0x000fe20008000000 */
[----:B------:R-:W-:Y:S05]  /*1990*/  BRA.U !UP0, `(.L_x_23) ;  /* 0x0000000508a07547 */ /* 0x000fea000b800000 */
[----:B------:R-:W3:Y:S01]  /*19a0*/  LDCU.128 UR12, c[0x0][0x480] ;  /* 0x00009000ff0c77ac */ /* 0x000ee20008000c00 */
[----:B------:R-:W4:Y:S01]  /*19b0*/  LDCU.128 UR8, c[0x0][0x490] ;  /* 0x00009200ff0877ac */ /* 0x000f220008000c00 */
[----:B------:R-:W1:Y:S01]  /*19c0*/  LDCU.64 UR20, c[0x0][0x4c0] ;  /* 0x00009800ff1477ac */ /* 0x000e620008000a00 */
[----:B------:R-:W1:Y:S01]  /*19d0*/  LDCU.64 UR16, c[0x0][0x4f0] ;  /* 0x00009e00ff1077ac */ /* 0x000e620008000a00 */
[----:B------:R-:W1:Y:S01]  /*19e0*/  LDCU UR18, c[0x0][0x4c8] ;  /* 0x00009900ff1277ac */ /* 0x000e620008000800 */
[----:B---3--:R-:W-:Y:S02]  /*19f0*/  UIMAD.WIDE.U32 UR4, UR43, UR13, URZ ;  /* 0x0000000d2b0472a5 */ /* 0x008fe4000f8e00ff */
[----:B------:R-:W-:Y:S02]  /*1a00*/  UISETP.NE.AND UP0, UPT, UR12, 0x1, UPT ;  /* 0x000000010c00788c */ /* 0x000fe4000bf05270 */
[----:B------:R-:W-:Y:S01]  /*1a10*/  USHF.R.U32.HI UR5, URZ, UR14, UR5 ;  /* 0x0000000eff057299 */ /* 0x000fe20008011605 */
[----:B------:R-:W3:Y:S03]  /*1a20*/  LDCU UR51, c[0x0][0x38c] ;  /* 0x00007180ff3377ac */ /* 0x000ee60008000800 */
[----:B------:R-:W-:-:S02]  /*1a30*/  USEL UR5, UR43, UR5, !UP0 ;  /* 0x000000052b057287 */ /* 0x000fc4000c000000 */
[----:B------:R-:W-:Y:S02]  /*1a40*/  UISETP.NE.AND UP0, UPT, UR15, 0x1, UPT ;  /* 0x000000010f00788c */ /* 0x000fe4000bf05270 */
[----:B----4-:R-:W-:Y:S01]  /*1a50*/  UIMAD.WIDE.U32 UR6, UR5, UR8, URZ ;  /* 0x00000008050672a5 */ /* 0x010fe2000f8e00ff */
[----:B------:R-:W4:Y:S01]  /*1a60*/  LDCU UR8, c[0x0][0x4a0] ;  /* 0x00009400ff0877ac */ /* 0x000f220008000800 */
[----:B------:R-:W1:Y:S05]  /*1a70*/  LDCU UR23, c[0x0][0x4cc] ;  /* 0x00009980ff1777ac */ /* 0x000e6a0008000800 */
[----:B------:R-:W-:Y:S01]  /*1a80*/  UMOV UR4, UR7 ;  /* 0x0000000700047c82 */ /* 0x000fe20008000000 */
[----:B------:R-:W1:Y:S01]  /*1a90*/  LDCU.64 UR40, c[0x0][0x390] ;  /* 0x00007200ff2877ac */ /* 0x000e620008000a00 */
[----:B------:R-:W-:Y:S01]  /*1aa0*/  USHF.R.U32.HI UR4, URZ, UR9, UR4 ;  /* 0x00000009ff047299 */ /* 0x000fe20008011604 */
[----:B------:R-:W1:Y:S03]  /*1ab0*/  LDCU UR9, c[0x0][0x4ec] ;  /* 0x00009d80ff0977ac */ /* 0x000e660008000800 */
[----:B------:R-:W-:-:S02]  /*1ac0*/  USEL UR4, UR5, UR4, !UP0 ;  /* 0x0000000405047287 */ /* 0x000fc4000c000000 */
[----:B------:R-:W-:Y:S02]  /*1ad0*/  UISETP.NE.AND UP0, UPT, UR10, 0x1, UPT ;  /* 0x000000010a00788c */ /* 0x000fe4000bf05270 */
[----:B------:R-:W-:Y:S01]  /*1ae0*/  UIMAD.WIDE.U32 UR6, UR4, UR11, URZ ;  /* 0x0000000b040672a5 */ /* 0x000fe2000f8e00ff */
[----:B------:R-:W1:Y:S01]  /*1af0*/  LDCU.64 UR24, c[0x0][0x4d0] ;  /* 0x00009a00ff1877ac */ /* 0x000e620008000a00 */
[----:B------:R-:W-:-:S05]  /*1b00*/  UIADD3 UR42, UPT, UPT, UR56, UR34, URZ ;  /* 0x00000022382a7290 */ /* 0x000fca000fffe0ff */
[----:B------:R-:W-:Y:S01]  /*1b10*/  UMOV UR6, UR7 ;  /* 0x0000000700067c82 */ /* 0x000fe20008000000 */
[----:B------:R-:W-:Y:S02]  /*1b20*/  UIADD3 UR7, UPT, UPT, -UR4, URZ, URZ ;  /* 0x000000ff04077290 */ /* 0x000fe4000fffe1ff */
[----:B----4-:R-:W-:Y:S02]  /*1b30*/  USHF.R.U32.HI UR6, URZ, UR8, UR6 ;  /* 0x00000008ff067299 */ /* 0x010fe40008011606 */
[----:B------:R-:W-:Y:S02]  /*1b40*/  UIADD3 UR8, UPT, UPT, -UR5, URZ, URZ ;  /* 0x000000ff05087290 */ /* 0x000fe4000fffe1ff */
[----:B------:R-:W-:Y:S02]  /*1b50*/  USEL UR14, UR4, UR6, !UP0 ;  /* 0x00000006040e7287 */ /* 0x000fe4000c000000 */
[----:B------:R-:W-:Y:S02]  /*1b60*/  UIMAD UR7, UR15, UR7, UR5 ;  /* 0x000000070f0772a4 */ /* 0x000fe4000f8e0205 */
[----:B------:R-:W-:-:S02]  /*1b70*/  UIADD3 UR6, UPT, UPT, -UR14, URZ, URZ ;  /* 0x000000ff0e067290 */ /* 0x000fc4000fffe1ff */
[----:B------:R-:W-:Y:S02]  /*1b80*/  UIMAD UR8, UR12, UR8, UR43 ;  /* 0x000000080c0872a4 */ /* 0x000fe4000f8e022b */
[----:B------:R-:W-:Y:S02]  /*1b90*/  UIMAD UR13, UR10, UR6, UR4 ;  /* 0x000000060a0d72a4 */ /* 0x000fe4000f8e0204 */
[----:B-1----:R-:W-:Y:S02]  /*1ba0*/  UIMAD UR11, UR8, UR20, UR9 ;  /* 0x00000014080b72a4 */ /* 0x002fe4000f8e0209 */
[----:B------:R-:W-:Y:S01]  /*1bb0*/  UIMAD UR12, UR7, UR21, UR16 ;  /* 0x00000015070c72a4 */ /* 0x000fe2000f8e0210 */
[----:B------:R-:W1:Y:S02]  /*1bc0*/  LDCU.64 UR4, c[0x0][0x4f8] ;  /* 0x00009f00ff0477ac */ /* 0x000e640008000a00 */
[----:B------:R-:W4:Y:S01]  /*1bd0*/  LDCU UR6, c[0x0][0x500] ;  /* 0x0000a000ff0677ac */ /* 0x000f220008000800 */
[----:B------:R-:W-:Y:S01]  /*1be0*/  UIMAD UR13, UR13, UR18, UR17 ;  /* 0x000000120d0d72a4 */ /* 0x000fe2000f8e0211 */
[----:B------:R-:W-:Y:S01]  /*1bf0*/  UMOV UR26, URZ ;  /* 0x000000ff001a7c82 */ /* 0x000fe20008000000 */
[----:B------:R-:W-:Y:S01]  /*1c00*/  UMOV UR7, UR29 ;  /* 0x0000001d00077c82 */ /* 0x000fe20008000000 */
[----:B------:R-:W-:Y:S01]  /*1c10*/  UMOV UR20, URZ ;  /* 0x000000ff00147c82 */ /* 0x000fe20008000000 */
[----:B------:R-:W-:Y:S01]  /*1c20*/  UMOV UR21, URZ ;  /* 0x000000ff00157c82 */ /* 0x000fe20008000000 */
[----:B---3--:R-:W-:-:S07]  /*1c30*/  UMOV UR22, URZ ;  /* 0x000000ff00167c82 */ /* 0x008fce0008000000 */
.L_x_29:
[----:B------:R-:W-:Y:S01]  /*1c40*/  @!P3 MOV R4, 0x3000 ;  /* 0x000030000004b802 */ /* 0x000fe20000000f00 */
[----:B------:R-:W-:Y:S01]  /*1c50*/  ULEA UR9, UR7, UR36, 0x3 ;  /* 0x0000002407097291 */ /* 0x000fe2000f8e18ff */
[----:B--2---:R-:W-:Y:S11]  /*1c60*/  @P0 BRA `(.L_x_24) ;  /* 0x00000000000c0947 */ /* 0x004ff60003800000 */
[----:B------:R-:W-:Y:S04]  /*1c70*/  SHF.L.U32 R5, R3, 0x1f, RZ ;  /* 0x0000001f03057819 */ /* 0x000fe800000006ff */
[----:B------:R-:W2:Y:S02]  /*1c80*/  SYNCS.PHASECHK.TRANS64.TRYWAIT P0, [UR9+0x88], R5 ;  /* 0x00008805ff0075a7 */ /* 0x000ea40008001109 */
[----:B--2---:R-:W-:Y:S05]  /*1c90*/  @!P0 BRA `(.L_x_25) ;  /* 0x0000007400bc8947 */ /* 0x004fea0003800000 */
.L_x_24:
[----:B------:R3:W-:Y:S01]  /*1ca0*/  @!P3 SYNCS.ARRIVE.TRANS64 RZ, [UR9], R4 ;  /* 0x00000004ffffb9a7 */ /* 0x0007e20008000009 */
[----:B------:R-:W-:Y:S04]  /*1cb0*/  ULOP3.LUT UR8, UR37, 0x2, URZ, 0xfc, !UPT ;  /* 0x0000000225087892 */ /* 0x000fe8000f8efcff */
[----:B------:R-:W-:Y:S09]  /*1cc0*/  UISETP.NE.AND UP0, UPT, UR8, 0x2, UPT ;  /* 0x000000020800788c */ /* 0x000ff2000bf05270 */
[----:B------:R-:W-:Y:S05]  /*1cd0*/  BRA.U UP0, `(.L_x_26) ;  /* 0x0000000100047547 */ /* 0x000fea000b800000 */
[----:B-1--4-:R-:W-:Y:S05]  /*1ce0*/  BPT.TRAP 0x1 ;  /* 0x000000040000795c */ /* 0x012fea0000300000 */
.L_x_26:
[----:B------:R-:W-:Y:S04]  /*1cf0*/  BSSY.RECONVERGENT B0, `(.L_x_27) ;  /* 0x0000003000007945 */ /* 0x000fe80003800200 */
[----:B------:R-:W-:Y:S05]  /*1d00*/  @P2 BRA `(.L_x_28) ;  /* 0x0000000000042947 */ /* 0x000fea0003800000 */
[----:B-1--4-:R-:W-:Y:S05]  /*1d10*/  BPT.TRAP 0x1 ;  /* 0x000000040000795c */ /* 0x012fea0000300000 */
.L_x_28:
[----:B-1--4-:R-:W-:Y:S05]  /*1d20*/  BSYNC.RECONVERGENT B0 ;  /* 0x0000000000007941 */ /* 0x012fea0003800200 */
.L_x_27:
[----:B------:R-:W-:Y:S02]  /*1d30*/  UIADD3 UR8, UPT, UPT, UR7, 0x1, URZ ;  /* 0x0000000107087890 */ /* 0x000fe4000fffe0ff */
[----:B------:R-:W-:Y:S02]  /*1d40*/  UIMAD UR15, UR20, UR23, UR4 ;  /* 0x00000017140f72a4 */ /* 0x000fe4000f8e0204 */
[----:B------:R-:W-:Y:S02]  /*1d50*/  UISETP.NE.AND UP0, UPT, UR8, 0x11, UPT ;  /* 0x000000110800788c */ /* 0x000fe4000bf05270 */
[----:B------:R-:W-:Y:S02]  /*1d60*/  ULEA UR17, UR7, UR36, 0xc ;  /* 0x0000002407117291 */ /* 0x000fe4000f8e60ff */
[----:B------:R-:W-:Y:S02]  /*1d70*/  USEL UR10, URZ, 0x1, UP0 ;  /* 0x00000001ff0a7887 */ /* 0x000fe40008000000 */
[----:B------:R-:W-:Y:S02]  /*1d80*/  USEL UR29, UR8, URZ, UP0 ;  /* 0x000000ff081d7287 */ /* 0x000fe40008000000 */
[----:B------:R-:W-:Y:S02]  /*1d90*/  ULEA UR16, UR7, UR38, 0xd ;  /* 0x0000002607107291 */ /* 0x000fe4000f8e68ff */
[----:B------:R-:W-:Y:S01]  /*1da0*/  ULEA UR8, UR29, UR36, 0x3 ;  /* 0x000000241d087291 */ /* 0x000fe2000f8e18ff */
[----:B------:R-:W-:Y:S01]  /*1db0*/  LOP3.LUT R3, R3, UR10, RZ, 0x3c, !PT ;  /* 0x0000000a03037c12 */ /* 0x000fe2000f8e3cff */
[----:B------:R-:W-:Y:S02]  /*1dc0*/  UIADD3 UR32, UP3, UPT, UR44, 0x80, URZ ;  /* 0x000000802c207890 */ /* 0x000fe4000ff7e0ff */
[----:B------:R-:W-:Y:S01]  /*1dd0*/  USHF.L.U32 UR10, UR26, 0x5, URZ ;  /* 0x000000051a0a7899 */ /* 0x000fe200080006ff */
[----:B--2---:R-:W-:Y:S01]  /*1de0*/  SHF.L.U32 R0, R3, 0x1f, RZ ;  /* 0x0000001f03007819 */ /* 0x004fe200000006ff */
[----:B------:R-:W-:Y:S02]  /*1df0*/  UIADD3.X UR33, UPT, UPT, URZ, UR45, URZ, UP3, !UPT ;  /* 0x0000002dff217290 */ /* 0x000fe40009ffe4ff */
[----:B------:R-:W-:Y:S01]  /*1e00*/  UIADD3 UR30, UP0, UPT, UR44, 0x200, URZ ;  /* 0x000002002c1e7890 */ /* 0x000fe2000ff1e0ff */
[----:B------:R1:W2:Y:S01]  /*1e10*/  SYNCS.PHASECHK.TRANS64.TRYWAIT P0, [UR8+0x88], R0 ;  /* 0x00008800ff0075a7 */ /* 0x0002a20008001108 */
[----:B------:R-:W-:Y:S02]  /*1e20*/  UIMAD UR8, UR21, UR24, UR5 ;  /* 0x00000018150872a4 */ /* 0x000fe4000f8e0205 */
[----:B------:R-:W-:Y:S02]  /*1e30*/  UIMAD UR7, UR22, UR25, UR6 ;  /* 0x00000019160772a4 */ /* 0x000fe4000f8e0206 */
[----:B------:R-:W-:Y:S02]  /*1e40*/  ULEA UR15, UR8, UR15, 0x5 ;  /* 0x0000000f080f7291 */ /* 0x000fe4000f8e28ff */
[----:B------:R-:W-:Y:S02]  /*1e50*/  UIADD3 UR8, UPT, UPT, UR17, 0x4400, URZ ;  /* 0x0000440011087890 */ /* 0x000fe4000fffe0ff */
[----:B------:R-:W-:Y:S02]  /*1e60*/  ULEA UR7, UR7, UR15, 0xa ;  /* 0x0000000f07077291 */ /* 0x000fe4000f8e50ff */
[----:B------:R-:W-:Y:S02]  /*1e70*/  UIADD3.X UR31, UPT, UPT, URZ, UR45, URZ, UP0, !UPT ;  /* 0x0000002dff1f7290 */ /* 0x000fe400087fe4ff */
[----:B------:R-:W-:Y:S02]  /*1e80*/  UPRMT UR7, UR7, 0x5410, URZ ;  /* 0x0000541007077896 */ /* 0x000fe400080000ff */
[----:B------:R-:W-:Y:S02]  /*1e90*/  UIADD3 UR35, UPT, UPT, UR20, 0x1, URZ ;  /* 0x0000000114237890 */ /* 0x000fe4000fffe0ff */
[----:B------:R-:W-:Y:S02]  /*1ea0*/  UIADD3 UR28, UPT, UPT, UR21, 0x1, URZ ;  /* 0x00000001151c7890 */ /* 0x000fe4000fffe0ff */
[----:B------:R-:W-:Y:S02]  /*1eb0*/  UISETP.NE.AND UP2, UPT, UR35, UR51, UPT ;  /* 0x000000332300728c */ /* 0x000fe4000bf45270 */
[----:B------:R-:W-:Y:S01]  /*1ec0*/  UIADD3 UR27, UPT, UPT, UR22, 0x1, URZ ;  /* 0x00000001161b7890 */ /* 0x000fe2000fffe0ff */
[----:B------:R4:W-:Y:S01]  /*1ed0*/  UTMALDG.5D.IM2COL [UR8], [UR32], UR7 ;  /* 0x00000008200073b4 */ /* 0x0009e20008060007 */
[----:B------:R-:W-:Y:S01]  /*1ee0*/  UIADD3 UR34, UPT, UPT, UR34, 0x1, URZ ;  /* 0x0000000122227890 */ /* 0x000fe2000fffe0ff */
[----:B------:R-:W-:Y:S01]  /*1ef0*/  UMOV UR48, 0x30000 ;  /* 0x0003000000307882 */ /* 0x000fe20000000000 */
[----:B------:R-:W-:Y:S01]  /*1f00*/  UMOV UR46, 0x0 ;  /* 0x00000000002e7882 */ /* 0x000fe20000000000 */
[----:B------:R-:W-:Y:S01]  /*1f10*/  UMOV UR47, 0x10000000 ;  /* 0x10000000002f7882 */ /* 0x000fe20000000000 */
[----:B------:R-:W-:Y:S01]  /*1f20*/  UMOV UR17, UR9 ;  /* 0x0000000900117c82 */ /* 0x000fe20008000000 */
[----:B------:R-:W-:Y:S02]  /*1f30*/  UMOV UR18, UR10 ;  /* 0x0000000a00127c82 */ /* 0x000fe40008000000 */
[----:B------:R-:W-:Y:S01]  /*1f40*/  @UP2 UIADD3 UR28, UPT, UPT, UR21, URZ, URZ ;  /* 0x000000ff151c2290 */ /* 0x000fe2000fffe0ff */
[----:B------:R3:W-:Y:S03]  /*1f50*/  UTMALDG.5D.MULTICAST [UR16], [UR30], UR48, desc[UR46] ;  /* 0x00002e101e0073b4 */ /* 0x0007e60008021830 */
[----:B------:R-:W-:Y:S11]  /*1f60*/  UISETP.NE.AND UP1, UPT, UR28, UR40, UPT ;  /* 0x000000281c00728c */ /* 0x000ff6000bf25270 */
[----:B------:R-:W-:Y:S04]  /*1f70*/  @UP1 UIADD3 UR27, UPT, UPT, UR22, URZ, URZ ;  /* 0x000000ff161b1290 */ /* 0x000fe8000fffe0ff */
[----:B------:R-:W-:Y:S02]  /*1f80*/  UISETP.NE.AND UP0, UPT, UR27, UR41, UPT ;  /* 0x000000291b00728c */ /* 0x000fe4000bf05270 */
[----:B----4-:R-:W-:Y:S09]  /*1f90*/  UIADD3 UR8, UPT, UPT, UR26, 0x1, URZ ;  /* 0x000000011a087890 */ /* 0x010ff2000fffe0ff */
[----:B------:R-:W-:Y:S01]  /*1fa0*/  @UP0 UIADD3 UR8, UPT, UPT, UR26, URZ, URZ ;  /* 0x000000ff1a080290 */ /* 0x000fe2000fffe0ff */
[----:B------:R-:W-:Y:S06]  /*1fb0*/  UMOV UR7, UR29 ;  /* 0x0000001d00077c82 */ /* 0x000fec0008000000 */
[----:B------:R-:W-:Y:S01]  /*1fc0*/  UMOV UR26, UR8 ;  /* 0x00000008001a7c82 */ /* 0x000fe20008000000 */
[----:B---3--:R-:W-:Y:S02]  /*1fd0*/  USEL UR22, UR27, URZ, UP0 ;  /* 0x000000ff1b167287 */ /* 0x008fe40008000000 */
[----:B------:R-:W-:Y:S02]  /*1fe0*/  UISETP.NE.AND UP0, UPT, UR34, UR42, UPT ;  /* 0x0000002a2200728c */ /* 0x000fe4000bf05270 */
[----:B------:R-:W-:Y:S02]  /*1ff0*/  USEL UR20, UR35, URZ, UP2 ;  /* 0x000000ff23147287 */ /* 0x000fe40009000000 */
[----:B------:R-:W-:Y:S05]  /*2000*/  USEL UR21, UR28, URZ, UP1 ;  /* 0x000000ff1c157287 */ /* 0x000fea0008800000 */
[----:B-1----:R-:W-:Y:S07]  /*2010*/  BRA.U UP0, `(.L_x_29) ;  /* 0xfffffffd00087547 */ /* 0x002fee000b83ffff */
.L_x_23:
[----:B------:R-:W-:Y:S01]  /*2020*/  ULEA UR4, UR29, UR36, 0x3 ;  /* 0x000000241d047291 */ /* 0x000fe2000f8e18ff */
[----:B-1----:R-:W-:Y:S01]  /*2030*/  SHF.L.U32 R0, R3, 0x1f, RZ ;  /* 0x0000001f03007819 */ /* 0x002fe200000006ff */
[----:B------:R-:W-:Y:S01]  /*2040*/  @!P1 SYNCS.ARRIVE.TRANS64.A1T0 RZ, [UR36+0x158], RZ ;  /* 0x000158ffffff99a7 */ /* 0x000fe20008100024 */
[----:B------:R-:W-:-:S06]  /*2050*/  UISETP.GE.AND UP0, UPT, UR52, 0x1, UPT ;  /* 0x000000013400788c */ /* 0x000fcc000bf06270 */
[----:B--2---:R1:W2:Y:S03]  /*2060*/  SYNCS.PHASECHK.TRANS64.TRYWAIT P0, [UR4+0x88], R0 ;  /* 0x00008800ff0075a7 */ /* 0x0042a60008001104 */
[----:B------:R-:W-:Y:S05]  /*2070*/  BRA.U !UP0, `(.L_x_30) ;  /* 0x0000000508987547 */ /* 0x000fea000b800000 */
[----:B------:R-:W3:Y:S01]  /*2080*/  LDCU.128 UR8, c[0x0][0x480] ;  /* 0x00009000ff0877ac */ /* 0x000ee20008000c00 */
[----:B------:R-:W4:Y:S01]  /*2090*/  LDCU.128 UR32, c[0x0][0x490] ;  /* 0x00009200ff2077ac */ /* 0x000f220008000c00 */
[----:B------:R-:W1:Y:S01]  /*20a0*/  LDCU.64 UR30, c[0x0][0x4c0] ;  /* 0x00009800ff1e77ac */ /* 0x000e620008000a00 */
[----:B------:R-:W1:Y:S01]  /*20b0*/  LDCU UR13, c[0x0][0x4c8] ;  /* 0x00009900ff0d77ac */ /* 0x000e620008000800 */
[----:B------:R-:W1:Y:S01]  /*20c0*/  LDCU.64 UR16, c[0x0][0x4f0] ;  /* 0x00009e00ff1077ac */ /* 0x000e620008000a00 */
[----:B---3--:R-:W-:Y:S02]  /*20d0*/  UIMAD.WIDE.U32 UR4, UR43, UR9, URZ ;  /* 0x000000092b0472a5 */ /* 0x008fe4000f8e00ff */
[----:B------:R-:W-:Y:S02]  /*20e0*/  UISETP.NE.AND UP0, UPT, UR8, 0x1, UPT ;  /* 0x000000010800788c */ /* 0x000fe4000bf05270 */
[----:B------:R-:W-:Y:S01]  /*20f0*/  USHF.R.U32.HI UR5, URZ, UR10, UR5 ;  /* 0x0000000aff057299 */ /* 0x000fe20008011605 */
[----:B------:R-:W3:Y:S03]  /*2100*/  LDCU UR9, c[0x0][0x4a0] ;  /* 0x00009400ff0977ac */ /* 0x000ee60008000800 */
[----:B------:R-:W-:-:S02]  /*2110*/  USEL UR5, UR43, UR5, !UP0 ;  /* 0x000000052b057287 */ /* 0x000fc4000c000000 */
[----:B------:R-:W-:Y:S02]  /*2120*/  UISETP.NE.AND UP0, UPT, UR11, 0x1, UPT ;  /* 0x000000010b00788c */ /* 0x000fe4000bf05270 */
[----:B----4-:R-:W-:Y:S01]  /*2130*/  UIMAD.WIDE.U32 UR6, UR5, UR32, URZ ;  /* 0x00000020050672a5 */ /* 0x010fe2000f8e00ff */
[----:B------:R-:W1:Y:S01]  /*2140*/  LDCU UR10, c[0x0][0x4ec] ;  /* 0x00009d80ff0a77ac */ /* 0x000e620008000800 */
[----:B------:R-:W4:Y:S05]  /*2150*/  LDCU UR48, c[0x0][0x38c] ;  /* 0x00007180ff3077ac */ /* 0x000f2a0008000800 */
[----:B------:R-:W-:Y:S01]  /*2160*/  UMOV UR4, UR7 ;  /* 0x0000000700047c82 */ /* 0x000fe20008000000 */
[----:B------:R-:W1:Y:S01]  /*2170*/  LDCU UR23, c[0x0][0x4cc] ;  /* 0x00009980ff1777ac */ /* 0x000e620008000800 */
[----:B------:R-:W-:Y:S01]  /*2180*/  USHF.R.U32.HI UR4, URZ, UR33, UR4 ;  /* 0x00000021ff047299 */ /* 0x000fe20008011604 */
[----:B------:R-:W1:Y:S03]  /*2190*/  LDCU.64 UR40, c[0x0][0x390] ;  /* 0x00007200ff2877ac */ /* 0x000e660008000a00 */
[----:B------:R-:W-:-:S02]  /*21a0*/  USEL UR4, UR5, UR4, !UP0 ;  /* 0x0000000405047287 */ /* 0x000fc4000c000000 */
[----:B------:R-:W-:Y:S02]  /*21b0*/  UISETP.NE.AND UP0, UPT, UR34, 0x1, UPT ;  /* 0x000000012200788c */ /* 0x000fe4000bf05270 */
[----:B------:R-:W-:Y:S01]  /*21c0*/  UIMAD.WIDE.U32 UR6, UR4, UR35, URZ ;  /* 0x00000023040672a5 */ /* 0x000fe2000f8e00ff */
[----:B------:R-:W1:Y:S01]  /*21d0*/  LDCU.64 UR24, c[0x0][0x4d0] ;  /* 0x00009a00ff1877ac */ /* 0x000e620008000a00 */
[----:B------:R-:W-:-:S05]  /*21e0*/  UIADD3 UR42, UPT, UPT, UR52, UR42, URZ ;  /* 0x0000002a342a7290 */ /* 0x000fca000fffe0ff */
[----:B------:R-:W-:Y:S01]  /*21f0*/  UMOV UR6, UR7 ;  /* 0x0000000700067c82 */ /* 0x000fe20008000000 */
[----:B------:R-:W-:Y:S02]  /*2200*/  UIADD3 UR7, UPT, UPT, -UR5, URZ, URZ ;  /* 0x000000ff05077290 */ /* 0x000fe4000fffe1ff */
[----:B---3--:R-:W-:Y:S02]  /*2210*/  USHF.R.U32.HI UR6, URZ, UR9, UR6 ;  /* 0x00000009ff067299 */ /* 0x008fe40008011606 */
[----:B------:R-:W-:Y:S02]  /*2220*/  UIMAD UR7, UR8, UR7, UR43 ;  /* 0x00000007080772a4 */ /* 0x000fe4000f8e022b */
[----:B------:R-:W-:Y:S02]  /*2230*/  USEL UR14, UR4, UR6, !UP0 ;  /* 0x00000006040e7287 */ /* 0x000fe4000c000000 */
[----:B------:R-:W-:Y:S02]  /*2240*/  UIADD3 UR6, UPT, UPT, -UR4, URZ, URZ ;  /* 0x000000ff04067290 */ /* 0x000fe4000fffe1ff */
[----:B------:R-:W-:-:S02]  /*2250*/  UIADD3 UR9, UPT, UPT, -UR14, URZ, URZ ;  /* 0x000000ff0e097290 */ /* 0x000fc4000fffe1ff */
[----:B------:R-:W-:Y:S02]  /*2260*/  UIMAD UR12, UR11, UR6, UR5 ;  /* 0x000000060b0c72a4 */ /* 0x000fe4000f8e0205 */
[----:B------:R-:W-:Y:S02]  /*2270*/  UIMAD UR9, UR34, UR9, UR4 ;  /* 0x00000009220972a4 */ /* 0x000fe4000f8e0204 */
[----:B-1----:R-:W-:Y:S01]  /*2280*/  UIMAD UR11, UR7, UR30, UR10 ;  /* 0x0000001e070b72a4 */ /* 0x002fe2000f8e020a */
[----:B------:R-:W1:Y:S02]  /*2290*/  LDCU.64 UR4, c[0x0][0x4f8] ;  /* 0x00009f00ff0477ac */ /* 0x000e640008000a00 */
[----:B------:R-:W3:Y:S01]  /*22a0*/  LDCU UR6, c[0x0][0x500] ;  /* 0x0000a000ff0677ac */ /* 0x000ee20008000800 */
[----:B------:R-:W-:Y:S02]  /*22b0*/  UIMAD UR12, UR12, UR31, UR16 ;  /* 0x0000001f0c0c72a4 */ /* 0x000fe4000f8e0210 */
[----:B------:R-:W-:Y:S01]  /*22c0*/  UIMAD UR13, UR9, UR13, UR17 ;  /* 0x0000000d090d72a4 */ /* 0x000fe2000f8e0211 */
[----:B------:R-:W-:Y:S01]  /*22d0*/  UMOV UR35, UR52 ;  /* 0x0000003400237c82 */ /* 0x000fe20008000000 */
[----:B----4-:R-:W-:-:S10]  /*22e0*/  UMOV UR7, UR29 ;  /* 0x0000001d00077c82 */ /* 0x010fd40008000000 */
.L_x_36:
[----:B------:R-:W-:Y:S01]  /*22f0*/  @!P3 MOV R4, 0x3000 ;  /* 0x000030000004b802 */ /* 0x000fe20000000f00 */
[----:B------:R-:W-:Y:S01]  /*2300*/  ULEA UR9, UR7, UR36, 0x3 ;  /* 0x0000002407097291 */ /* 0x000fe2000f8e18ff */
[----:B--2---:R-:W-:Y:S11]  /*2310*/  @P0 BRA `(.L_x_31) ;  /* 0x00000000000c0947 */ /* 0x004ff60003800000 */
[----:B------:R-:W-:Y:S04]  /*2320*/  SHF.L.U32 R5, R3, 0x1f, RZ ;  /* 0x0000001f03057819 */ /* 0x000fe800000006ff */
[----:B------:R-:W2:Y:S02]  /*2330*/  SYNCS.PHASECHK.TRANS64.TRYWAIT P0, [UR9+0x88], R5 ;  /* 0x00008805ff0075a7 */ /* 0x000ea40008001109 */
[----:B--2---:R-:W-:Y:S05]  /*2340*/  @!P0 BRA `(.L_x_32) ;  /* 0x0000007000288947 */ /* 0x004fea0003800000 */
.L_x_31:
[----:B------:R4:W-:Y:S01]  /*2350*/  @!P3 SYNCS.ARRIVE.TRANS64 RZ, [UR9], R4 ;  /* 0x00000004ffffb9a7 */ /* 0x0009e20008000009 */
[----:B------:R-:W-:Y:S04]  /*2360*/  ULOP3.LUT UR8, UR37, 0x2, URZ, 0xfc, !UPT ;  /* 0x0000000225087892 */ /* 0x000fe8000f8efcff */
[----:B------:R-:W-:Y:S09]  /*2370*/  UISETP.NE.AND UP0, UPT, UR8, 0x2, UPT ;  /* 0x000000020800788c */ /* 0x000ff2000bf05270 */
[----:B------:R-:W-:Y:S05]  /*2380*/  BRA.U UP0, `(.L_x_33) ;  /* 0x0000000100047547 */ /* 0x000fea000b800000 */
[----:B-1-3--:R-:W-:Y:S05]  /*2390*/  BPT.TRAP 0x1 ;  /* 0x000000040000795c */ /* 0x00afea0000300000 */
.L_x_33:
[----:B------:R-:W-:Y:S04]  /*23a0*/  BSSY.RECONVERGENT B0, `(.L_x_34) ;  /* 0x0000003000007945 */ /* 0x000fe80003800200 */
[----:B------:R-:W-:Y:S05]  /*23b0*/  @P2 BRA `(.L_x_35) ;  /* 0x0000000000042947 */ /* 0x000fea0003800000 */
[----:B-1-3--:R-:W-:Y:S05]  /*23c0*/  BPT.TRAP 0x1 ;  /* 0x000000040000795c */ /* 0x00afea0000300000 */
.L_x_35:
[----:B-1-3--:R-:W-:Y:S05]  /*23d0*/  BSYNC.RECONVERGENT B0 ;  /* 0x0000000000007941 */ /* 0x00afea0003800200 */
.L_x_34:
        /* <DEDUP_REMOVED lines=27> */
[----:B------:R-:W-:Y:S01]  /*2590*/  UMOV UR43, 0x30000 ;  /* 0x00030000002b7882 */ /* 0x000fe20000000000 */
[----:B------:R-:W-:Y:S01]  /*25a0*/  UMOV UR46, 0x0 ;  /* 0x00000000002e7882 */ /* 0x000fe20000000000 */
[----:B------:R-:W-:Y:S01]  /*25b0*/  UMOV UR47, 0x10000000 ;  /* 0x10000000002f7882 */ /* 0x000fe20000000000 */
[----:B------:R-:W-:Y:S01]  /*25c0*/  UMOV UR17, UR9 ;  /* 0x0000000900117c82 */ /* 0x000fe20008000000 */
[----:B------:R-:W-:Y:S03]  /*25d0*/  UMOV UR18, UR10 ;  /* 0x0000000a00127c82 */ /* 0x000fe60008000000 */
[----:B------:R-:W-:Y:S01]  /*25e0*/  @UP2 UIADD3 UR28, UPT, UPT, UR21, URZ, URZ ;  /* 0x000000ff151c2290 */ /* 0x000fe2000fffe0ff */
[----:B------:R4:W-:Y:S03]  /*25f0*/  UTMALDG.5D.MULTICAST [UR16], [UR30], UR43, desc[UR46] ;  /* 0x00002e101e0073b4 */ /* 0x0009e6000802182b */
[----:B------:R-:W-:Y:S11]  /*2600*/  UISETP.NE.AND UP1, UPT, UR28, UR40, UPT ;  /* 0x000000281c00728c */ /* 0x000ff6000bf25270 */
[----:B------:R-:W-:Y:S04]  /*2610*/  @UP1 UIADD3 UR27, UPT, UPT, UR22, URZ, URZ ;  /* 0x000000ff161b1290 */ /* 0x000fe8000fffe0ff */
[----:B------:R-:W-:Y:S02]  /*2620*/  UISETP.NE.AND UP0, UPT, UR27, UR41, UPT ;  /* 0x000000291b00728c */ /* 0x000fe4000bf05270 */
[----:B---3--:R-:W-:Y:S09]  /*2630*/  UIADD3 UR8, UPT, UPT, UR26, 0x1, URZ ;  /* 0x000000011a087890 */ /* 0x008ff2000fffe0ff */
[----:B------:R-:W-:Y:S02]  /*2640*/  @UP0 UIADD3 UR8, UPT, UPT, UR26, URZ, URZ ;  /* 0x000000ff1a080290 */ /* 0x000fe4000fffe0ff */
[----:B------:R-:W-:Y:S05]  /*2650*/  UIADD3 UR7, UPT, UPT, UR35, -0x1, URZ ;  /* 0xffffffff23077890 */ /* 0x000fea000fffe0ff */
[----:B------:R-:W-:Y:S01]  /*2660*/  UMOV UR26, UR8 ;  /* 0x00000008001a7c82 */ /* 0x000fe20008000000 */
[----:B----4-:R-:W-:Y:S02]  /*2670*/  USEL UR22, UR27, URZ, UP0 ;  /* 0x000000ff1b167287 */ /* 0x010fe40008000000 */
[----:B------:R-:W-:Y:S02]  /*2680*/  UISETP.GT.U32.AND UP0, UPT, UR35, 0x1, UPT ;  /* 0x000000012300788c */ /* 0x000fe4000bf04070 */
[----:B------:R-:W-:Y:S02]  /*2690*/  USEL UR20, UR34, URZ, UP2 ;  /* 0x000000ff22147287 */ /* 0x000fe40009000000 */
[----:B------:R-:W-:Y:S01]  /*26a0*/  USEL UR21, UR28, URZ, UP1 ;  /* 0x000000ff1c157287 */ /* 0x000fe20008800000 */
[----:B------:R-:W-:Y:S01]  /*26b0*/  UMOV UR35, UR7 ;  /* 0x0000000700237c82 */ /* 0x000fe20008000000 */
[----:B------:R-:W-:Y:S03]  /*26c0*/  UMOV UR7, UR29 ;  /* 0x0000001d00077c82 */ /* 0x000fe60008000000 */
[----:B-1----:R-:W-:Y:S07]  /*26d0*/  BRA.U UP0, `(.L_x_36) ;  /* 0xfffffffd00047547 */ /* 0x002fee000b83ffff */
.L_x_30:
[----:B------:R-:W-:Y:S01]  /*26e0*/  SHF.L.U32 R4, R2, 0x1f, RZ ;  /* 0x0000001f02047819 */ /* 0x000fe200000006ff */
[----:B------:R-:W-:-:S03]  /*26f0*/  NOP ;  /* 0x0000000000007918 */ /* 0x000fc60000000000 */
[----:B--2---:R-:W2:Y:S02]  /*2700*/  SYNCS.PHASECHK.TRANS64.TRYWAIT P0, [UR36+0x160], R4 ;  /* 0x00016004ff0075a7 */ /* 0x004ea40008001124 */
[----:B--2---:R-:W-:Y:S05]  /*2710*/  @!P0 BRA `(.L_x_37) ;  /* 0x0000006c004c8947 */ /* 0x004fea0003800000 */
.L_x_147:
[----:B-1----:R-:W1:Y:S01]  /*2720*/  LDS.128 R4, [UR36+0x1a0] ;  /* 0x0001a024ff047984 */ /* 0x002e620008000c00 */
[----:B------:R-:W-:Y:S02]  /*2730*/  UIADD3 UR4, UPT, UPT, UR36, 0x168, URZ ;  /* 0x0000016824047890 */ /* 0x000fe4000fffe0ff */
[----:B------:R-:W-:Y:S01]  /*2740*/  UISETP.GE.AND UP0, UPT, UR39, 0x1, UPT ;  /* 0x000000012700788c */ /* 0x000fe2000bf06270 */
[----:B------:R-:W-:Y:S01]  /*2750*/  @!PT LDS RZ, [RZ] ;  /* 0x00000000fffff984 */ /* 0x000fe20000000800 */
[----:B------:R-:W-:Y:S01]  /*2760*/  @!PT LDS RZ, [RZ] ;  /* 0x00000000fffff984 */ /* 0x000fe20000000800 */
[----:B------:R-:W-:Y:S01]  /*2770*/  @!PT LDS RZ, [RZ] ;  /* 0x00000000fffff984 */ /* 0x000fe20000000800 */
[----:B------:R-:W-:Y:S01]  /*2780*/  @!PT LDS RZ, [RZ] ;  /* 0x00000000fffff984 */ /* 0x000fe20000000800 */
[----:B------:R2:W-:Y:S06]  /*2790*/  MEMBAR.ALL.CTA ;  /* 0x0000000000007992 */ /* 0x0005ec0000008000 */
[----:B--2---:R-:W2:Y:S01]  /*27a0*/  FENCE.VIEW.ASYNC.S ;  /* 0x00000000000073c6 */ /* 0x004ea20000000000 */
[----:B------:R-:W-:-:S09]  /*27b0*/  UPRMT UR4, URZ, 0x654, UR4 ;  /* 0x00000654ff047896 */ /* 0x000fd20008000004 */
[----:B--2---:R-:W-:Y:S01]  /*27c0*/  SYNCS.ARRIVE.TRANS64.RED.A1T0 RZ, [UR4], RZ ;  /* 0x000000ffffff79a7 */ /* 0x004fe20008100404 */
[----:B-1----:R-:W-:-:S13]  /*27d0*/  LOP3.LUT P0, RZ, R6, 0x1, RZ, 0xc0, !PT ;  /* 0x0000000106ff7812 */ /* 0x002fda000780c0ff */
[----:B------:R-:W-:Y:S01]  /*27e0*/  VOTEU.ANY UP1, P0 ;  /* 0x0000000000ff7886 */ /* 0x000fe20000020100 */
[----:B------:R-:W-:-:S13]  /*27f0*/  PLOP3.LUT P0, PT, PT, PT, UP1, 0x80, 0x8 ;  /* 0x000000000008781c */ /* 0x000fda0003f0f018 */
[----:B------:R-:W-:Y:S02]  /*2800*/  @P0 MOV R0, R4 ;  /* 0x0000000400000202 */ /* 0x000fe40000000f00 */
[----:B------:R-:W-:Y:S02]  /*2810*/  @P0 LOP3.LUT R4, R5, 0xffff, RZ, 0xc0, !PT ;  /* 0x0000ffff05040812 */ /* 0x000fe400078ec0ff */
[----:B------:R-:W-:Y:S02]  /*2820*/  @P0 R2UR UR6, R0 ;  /* 0x00000000000602ca */ /* 0x000fe400000e0000 */
[----:B------:R-:W-:-:S11]  /*2830*/  @P0 R2UR UR5, R4 ;  /* 0x00000000040502ca */ /* 0x000fd600000e0000 */
[----:B------:R-:W-:Y:S02]  /*2840*/  @UP1 UMOV UR50, UR6 ;  /* 0x0000000600321c82 */ /* 0x000fe40008000000 */
[----:B------:R-:W-:Y:S01]  /*2850*/  @UP1 UMOV UR49, UR5 ;  /* 0x0000000500311c82 */ /* 0x000fe20008000000 */
[----:B------:R-:W-:Y:S05]  /*2860*/  BRA.U !UP0, `(.L_x_38) ;  /* 0x0000000108d47547 */ /* 0x000fea000b800000 */
[----:B------:R-:W1:Y:S01]  /*2870*/  LDCU.128 UR16, c[0x0][0xc10] ;  /* 0x00018200ff1077ac */ /* 0x000e620008000c00 */
[----:B------:R-:W2:Y:S01]  /*2880*/  LDCU UR21, c[0x0][0xc20] ;  /* 0x00018400ff1577ac */ /* 0x000ea20008000800 */
[----:B------:R-:W3:Y:S01]  /*2890*/  LDCU UR20, c[0x0][0xc0c] ;  /* 0x00018180ff1477ac */ /* 0x000ee20008000800 */
[----:B------:R-:W4:Y:S01]  /*28a0*/  LDCU.64 UR8, c[0x0][0xc28] ;  /* 0x00018500ff0877ac */ /* 0x000f220008000a00 */
[----:B------:R-:W-:Y:S02]  /*28b0*/  UISETP.NE.AND UP3, UPT, UR39, 0x1, UPT ;  /* 0x000000012700788c */ /* 0x000fe4000bf65270 */
[----:B-1----:R-:W-:Y:S02]  /*28c0*/  UIMAD.WIDE.U32 UR4, UR53, UR19, URZ ;  /* 0x00000013350472a5 */ /* 0x002fe4000f8e00ff */
[----:B------:R-:W-:Y:S02]  /*28d0*/  UIMAD.WIDE.U32 UR6, UR54, UR16, URZ ;  /* 0x00000010360672a5 */ /* 0x000fe4000f8e00ff */
[----:B------:R-:W-:-:S02]  /*28e0*/  UISETP.NE.AND UP0, UPT, UR18, 0x1, UPT ;  /* 0x000000011200788c */ /* 0x000fc4000bf05270 */
[----:B------:R-:W-:Y:S01]  /*28f0*/  UIMAD.WIDE.U32 UR14, UR49, UR19, URZ ;  /* 0x00000013310e72a5 */ /* 0x000fe2000f8e00ff */
[----:B------:R-:W-:Y:S01]  /*2900*/  UMOV UR4, UR5 ;  /* 0x0000000500047c82 */ /* 0x000fe20008000000 */
[----:B---3--:R-:W-:Y:S02]  /*2910*/  UISETP.NE.AND UP2, UPT, UR20, 0x1, UPT ;  /* 0x000000011400788c */ /* 0x008fe4000bf45270 */
[----:B--2---:R-:W-:Y:S02]  /*2920*/  USHF.R.U32.HI UR5, URZ, UR21, UR4 ;  /* 0x00000015ff057299 */ /* 0x004fe40008011604 */
[----:B------:R-:W-:Y:S01]  /*2930*/  UIMAD.WIDE.U32 UR12, UR50, UR16, URZ ;  /* 0x00000010320c72a5 */ /* 0x000fe2000f8e00ff */
[----:B------:R-:W-:Y:S01]  /*2940*/  UMOV UR4, UR7 ;  /* 0x0000000700047c82 */ /* 0x000fe20008000000 */
[----:B------:R-:W-:Y:S02]  /*2950*/  USEL UR5, UR53, UR5, !UP0 ;  /* 0x0000000535057287 */ /* 0x000fe4000c000000 */
[----:B------:R-:W-:-:S02]  /*2960*/  USHF.R.U32.HI UR4, URZ, UR17, UR4 ;  /* 0x00000011ff047299 */ /* 0x000fc40008011604 */
[----:B----4-:R-:W-:Y:S02]  /*2970*/  UIMAD.WIDE.U32 UR10, UR5, UR8, URZ ;  /* 0x00000008050a72a5 */ /* 0x010fe4000f8e00ff */
[----:B------:R-:W-:Y:S01]  /*2980*/  USEL UR6, UR54, UR4, !UP2 ;  /* 0x0000000436067287 */ /* 0x000fe2000d000000 */
[----:B------:R-:W-:Y:S02]  /*2990*/  UMOV UR12, UR13 ;  /* 0x0000000d000c7c82 */ /* 0x000fe40008000000 */
[----:B------:R-:W-:Y:S01]  /*29a0*/  UMOV UR4, UR15 ;  /* 0x0000000f00047c82 */ /* 0x000fe20008000000 */
[----:B------:R-:W-:Y:S01]  /*29b0*/  UIMAD.WIDE.U32 UR14, UR6, UR8, URZ ;  /* 0x00000008060e72a5 */ /* 0x000fe2000f8e00ff */
[----:B------:R-:W-:Y:S01]  /*29c0*/  UMOV UR10, UR11 ;  /* 0x0000000b000a7c82 */ /* 0x000fe20008000000 */
[----:B------:R-:W-:Y:S02]  /*29d0*/  USHF.R.U32.HI UR4, URZ, UR21, UR4 ;  /* 0x00000015ff047299 */ /* 0x000fe40008011604 */
[----:B------:R-:W-:-:S03]  /*29e0*/  @UP3 USHF.R.U32.HI UR5, URZ, UR9, UR10 ;  /* 0x00000009ff053299 */ /* 0x000fc6000801160a */
[----:B------:R-:W-:Y:S01]  /*29f0*/  UMOV UR14, UR15 ;  /* 0x0000000f000e7c82 */ /* 0x000fe20008000000 */
[----:B------:R-:W-:Y:S02]  /*2a00*/  USHF.R.U32.HI UR17, URZ, UR17, UR12 ;  /* 0x00000011ff117299 */ /* 0x000fe4000801160c */
[----:B------:R-:W-:Y:S02]  /*2a10*/  USEL UR4, UR49, UR4, !UP0 ;  /* 0x0000000431047287 */ /* 0x000fe4000c000000 */
[----:B------:R-:W-:Y:S02]  /*2a20*/  @UP3 USHF.R.U32.HI UR6, URZ, UR9, UR14 ;  /* 0x00000009ff063299 */ /* 0x000fe4000801160e */
[----:B------:R-:W-:Y:S02]  /*2a30*/  UIMAD UR7, UR39, UR5, URZ ;  /* 0x00000005270772a4 */ /* 0x000fe4000f8e02ff */
[----:B------:R-:W-:Y:S02]  /*2a40*/  USEL UR5, UR50, UR17, !UP2 ;  /* 0x0000001132057287 */ /* 0x000fe4000d000000 */
[----:B------:R-:W-:-:S02]  /*2a50*/  UIMAD UR12, UR39, UR6, URZ ;  /* 0x00000006270c72a4 */ /* 0x000fc4000f8e02ff */
[----:B------:R-:W-:Y:S02]  /*2a60*/  UISETP.GE.AND UP0, UPT, UR4, UR7, UPT ;  /* 0x000000070400728c */ /* 0x000fe4000bf06270 */
[----:B------:R-:W-:Y:S02]  /*2a70*/  UIMAD.WIDE.U32 UR10, UR4, UR8, URZ ;  /* 0x00000008040a72a5 */ /* 0x000fe4000f8e00ff */
[----:B------:R-:W-:Y:S02]  /*2a80*/  UISETP.GE.OR UP0, UPT, UR5, UR12, UP0 ;  /* 0x0000000c0500728c */ /* 0x000fe40008706670 */
[----:B------:R-:W-:Y:S02]  /*2a90*/  UIMAD.WIDE.U32 UR12, UR5, UR8, URZ ;  /* 0x00000008050c72a5 */ /* 0x000fe4000f8e00ff */
[----:B------:R-:W-:Y:S01]  /*2aa0*/  UIADD3 UR10, UPT, UPT, -UR4, URZ, URZ ;  /* 0x000000ff040a7290 */ /* 0x000fe2000fffe1ff */
[----:B------:R-:W-:Y:S01]  /*2ab0*/  UMOV UR8, UR11 ;  /* 0x0000000b00087c82 */ /* 0x000fe20008000000 */
[----:B------:R-:W-:-:S02]  /*2ac0*/  UIADD3 UR11, UPT, UPT, -UR5, URZ, URZ ;  /* 0x000000ff050b7290 */ /* 0x000fc4000fffe1ff */
[----:B------:R-:W-:-:S03]  /*2ad0*/  USHF.R.U32.HI UR8, URZ, UR9, UR8 ;  /* 0x00000009ff087299 */ /* 0x000fc60008011608 */
[----:B------:R-:W-:Y:S01]  /*2ae0*/  @!UP0 UMOV UR7, UR13 ;  /* 0x0000000d00078c82 */ /* 0x000fe20008000000 */
[----:B------:R-:W-:Y:S02]  /*2af0*/  UIMAD UR10, UR18, UR10, UR49 ;  /* 0x0000000a120a72a4 */ /* 0x000fe4000f8e0231 */
[----:B------:R-:W-:Y:S02]  /*2b00*/  USEL UR8, UR4, UR8, !UP3 ;  /* 0x0000000804087287 */ /* 0x000fe4000d800000 */
[----:B------:R-:W-:Y:S02]  /*2b10*/  @!UP0 USHF.R.U32.HI UR7, URZ, UR9, UR7 ;  /* 0x00000009ff078299 */ /* 0x000fe40008011607 */
[----:B------:R-:W-:Y:S02]  /*2b20*/  UIADD3 UR9, UPT, UPT, -UR8, URZ, URZ ;  /* 0x000000ff08097290 */ /* 0x000fe4000fffe1ff */
[----:B------:R-:W-:Y:S02]  /*2b30*/  @!UP0 USEL UR7, UR5, UR7, !UP3 ;  /* 0x0000000705078287 */ /* 0x000fe4000d800000 */
[----:B------:R-:W-:-:S02]  /*2b40*/  UIMAD UR9, UR39, UR9, UR4 ;  /* 0x00000009270972a4 */ /* 0x000fc4000f8e0204 */
[----:B------:R-:W-:Y:S02]  /*2b50*/  @!UP0 UIADD3 UR8, UPT, UPT, UR8, -UR7, URZ ;  /* 0x8000000708088290 */ /* 0x000fe4000fffe0ff */
[----:B------:R-:W-:Y:S02]  /*2b60*/  @!UP0 UIMAD UR7, UR9, UR6, UR7 ;  /* 0x00000006090782a4 */ /* 0x000fe4000f8e0207 */
[----:B------:R-:W-:Y:S02]  /*2b70*/  @!UP0 UIMAD UR4, UR39, UR8, UR5 ;  /* 0x00000008270482a4 */ /* 0x000fe4000f8e0205 */
[----:B------:R-:W-:Y:S02]  /*2b80*/  UIMAD UR6, UR20, UR11, UR50 ;  /* 0x0000000b140672a4 */ /* 0x000fe4000f8e0232 */
[----:B------:R-:W-:Y:S01]  /*2b90*/  UIMAD UR49, UR4, UR18, UR10 ;  /* 0x00000012043172a4 */ /* 0x000fe2000f8e020a */
[----:B------:R-:W-:Y:S02]  /*2ba0*/  @!UP0 UMOV UR5, UR7 ;  /* 0x0000000700058c82 */ /* 0x000fe40008000000 */
[----:B------:R-:W-:-:S12]  /*2bb0*/  UIMAD UR50, UR5, UR20, UR6 ;  /* 0x00000014053272a4 */ /* 0x000fd8000f8e0206 */
.L_x_38:
[----:B------:R-:W1:Y:S02]  /*2bc0*/  LDCU UR4, c[0x0][0xc30] ;  /* 0x00018600ff0477ac */ /* 0x000e640008000800 */
[----:B-1----:R-:W-:-:S09]  /*2bd0*/  UISETP.NE.AND UP0, UPT, UR4, 0x1, UPT ;  /* 0x000000010400788c */ /* 0x002fd2000bf05270 */
[----:B------:R-:W-:Y:S05]  /*2be0*/  BRA.U UP0, `(.L_x_39) ;  /* 0x0000000100447547 */ /* 0x000fea000b800000 */
[----:B------:R-:W1:Y:S01]  /*2bf0*/  LDCU.128 UR8, c[0x0][0xc10] ;  /* 0x00018200ff0877ac */ /* 0x000e620008000c00 */
[----:B------:R-:W2:Y:S01]  /*2c00*/  LDCU UR12, c[0x0][0xc0c] ;  /* 0x00018180ff0c77ac */ /* 0x000ea20008000800 */
[----:B------:R-:W3:Y:S01]  /*2c10*/  LDCU UR13, c[0x0][0xc20] ;  /* 0x00018400ff0d77ac */ /* 0x000ee20008000800 */
[----:B-1----:R-:W-:Y:S02]  /*2c20*/  UIMAD.WIDE.U32 UR6, UR50, UR8, URZ ;  /* 0x00000008320672a5 */ /* 0x002fe4000f8e00ff */
[----:B------:R-:W-:Y:S02]  /*2c30*/  UIMAD.WIDE.U32 UR4, UR49, UR11, URZ ;  /* 0x0000000b310472a5 */ /* 0x000fe4000f8e00ff */
[----:B--2---:R-:W-:Y:S02]  /*2c40*/  UISETP.NE.AND UP2, UPT, UR12, 0x1, UPT ;  /* 0x000000010c00788c */ /* 0x004fe4000bf45270 */
[----:B------:R-:W-:Y:S01]  /*2c50*/  UISETP.NE.AND UP0, UPT, UR10, 0x1, UPT ;  /* 0x000000010a00788c */ /* 0x000fe2000bf05270 */
[----:B------:R-:W-:-:S02]  /*2c60*/  UMOV UR6, UR7 ;  /* 0x0000000700067c82 */ /* 0x000fc40008000000 */
[----:B------:R-:W-:Y:S01]  /*2c70*/  UMOV UR4, UR5 ;  /* 0x0000000500047c82 */ /* 0x000fe20008000000 */
[----:B------:R-:W-:Y:S02]  /*2c80*/  USHF.R.U32.HI UR6, URZ, UR9, UR6 ;  /* 0x00000009ff067299 */ /* 0x000fe40008011606 */
[----:B---3--:R-:W-:Y:S02]  /*2c90*/  USHF.R.U32.HI UR4, URZ, UR13, UR4 ;  /* 0x0000000dff047299 */ /* 0x008fe40008011604 */
[----:B------:R-:W-:Y:S02]  /*2ca0*/  USEL UR5, UR50, UR6, !UP2 ;  /* 0x0000000632057287 */ /* 0x000fe4000d000000 */
[----:B------:R-:W-:-:S04]  /*2cb0*/  USEL UR4, UR49, UR4, !UP0 ;  /* 0x0000000431047287 */ /* 0x000fc8000c000000 */
[----:B------:R-:W-:Y:S02]  /*2cc0*/  UIADD3 UR6, UPT, UPT, UR5, -UR4, URZ ;  /* 0x8000000405067290 */ /* 0x000fe4000fffe0ff */
[----:B------:R-:W-:Y:S02]  /*2cd0*/  UIADD3 UR4, UPT, UPT, -UR5, UR4, URZ ;  /* 0x0000000405047290 */ /* 0x000fe4000fffe1ff */
[----:B------:R-:W-:Y:S02]  /*2ce0*/  UIMAD UR49, UR6, UR10, UR49 ;  /* 0x0000000a063172a4 */ /* 0x000fe4000f8e0231 */
[----:B------:R-:W-:-:S12]  /*2cf0*/  UIMAD UR50, UR4, UR12, UR50 ;  /* 0x0000000c043272a4 */ /* 0x000fd8000f8e0232 */
.L_x_39:
[----:B------:R-:W-:Y:S01]  /*2d00*/  R2UR UR5, R58 ;  /* 0x000000003a0572ca */ /* 0x000fe200000e0000 */
[----:B------:R-:W-:Y:S01]  /*2d10*/  UMOV UR34, UR42 ;  /* 0x0000002a00227c82 */ /* 0x000fe20008000000 */
[----:B------:R-:W-:Y:S02]  /*2d20*/  R2UR UR4, R57 ;  /* 0x00000000390472ca */ /* 0x000fe400000e0000 */
[----:B------:R-:W-:Y:S02]  /*2d30*/  PLOP3.LUT P1, PT, PT, PT, PT, 0x80, 0x8 ;  /* 0x000000000008781c */ /* 0x000fe40003f2f070 */
[----:B------:R-:W-:-:S07]  /*2d40*/  LOP3.LUT R2, R2, 0x1, RZ, 0x3c, !PT ;  /* 0x0000000102027812 */ /* 0x000fce00078e3cff */
[----:B------:R-:W-:Y:S02]  /*2d50*/  UIADD3 UR51, UPT, UPT, UR50, UR5, URZ ;  /* 0x0000000532337290 */ /* 0x000fe4000fffe0ff */
[----:B------:R-:W-:Y:S01]  /*2d60*/  UIADD3 UR24, UPT, UPT, UR49, UR4, URZ ;  /* 0x0000000431187290 */ /* 0x000fe2000fffe0ff */
[----:B------:R-:W-:Y:S11]  /*2d70*/  BRA.U UP1, `(.L_x_40) ;  /* 0xffffffe901dc7547 */ /* 0x000ff6000b83ffff */
[----:B------:R-:W-:Y:S01]  /*2d80*/  UIADD3 UR36, UPT, UPT, UR36, 0x88, URZ ;  /* 0x0000008824247890 */ /* 0x000fe2000fffe0ff */
[----:B------:R-:W-:-:S03]  /*2d90*/  SHF.L.U32 R2, R3, 0x1f, RZ ;  /* 0x0000001f03027819 */ /* 0x000fc600000006ff */
[----:B------:R-:W-:-:S09]  /*2da0*/  ULEA UR4, UR29, UR36, 0x3 ;  /* 0x000000241d047291 */ /* 0x000fd2000f8e18ff */
[----:B------:R-:W1:Y:S02]  /*2db0*/  SYNCS.PHASECHK.TRANS64.TRYWAIT P0, [UR4], R2 ;  /* 0x00000002ff0075a7 */ /* 0x000e640008001104 */
[----:B-1----:R-:W-:Y:S05]  /*2dc0*/  @!P0 BRA `(.L_x_41) ;  /* 0x0000006400b88947 */ /* 0x002fea0003800000 */
.L_x_149:
[----:B------:R-:W-:-:S04]  /*2dd0*/  UIADD3 UR4, UPT, UPT, UR29, 0x1, URZ ;  /* 0x000000011d047890 */ /* 0x000fc8000fffe0ff */
[----:B------:R-:W-:-:S04]  /*2de0*/  UISETP.NE.AND UP0, UPT, UR4, 0x11, UPT ;  /* 0x000000110400788c */ /* 0x000fc8000bf05270 */
[----:B------:R-:W-:Y:S02]  /*2df0*/  USEL UR6, URZ, 0x1, UP0 ;  /* 0x00000001ff067887 */ /* 0x000fe40008000000 */
[----:B------:R-:W-:-:S04]  /*2e00*/  USEL UR4, UR4, URZ, UP0 ;  /* 0x000000ff04047287 */ /* 0x000fc80008000000 */
[----:B------:R-:W-:Y:S01]  /*2e10*/  ULEA UR5, UR4, UR36, 0x3 ;  /* 0x0000002404057291 */ /* 0x000fe2000f8e18ff */
[----:B-1----:R-:W-:-:S04]  /*2e20*/  LOP3.LUT R2, R3, UR6, RZ, 0x3c, !PT ;  /* 0x0000000603027c12 */ /* 0x002fc8000f8e3cff */
[----:B------:R-:W-:-:S04]  /*2e30*/  SHF.L.U32 R3, R2, 0x1f, RZ ;  /* 0x0000001f02037819 */ /* 0x000fc800000006ff */
[----:B------:R-:W1:Y:S02]  /*2e40*/  SYNCS.PHASECHK.TRANS64.TRYWAIT P0, [UR5], R3 ;  /* 0x00000003ff0075a7 */ /* 0x000e640008001105 */
[----:B-1----:R-:W-:Y:S05]  /*2e50*/  @!P0 BRA `(.L_x_42) ;  /* 0x0000006400ac8947 */ /* 0x002fea0003800000 */
.L_x_151:
[----:B------:R-:W-:-:S04]  /*2e60*/  UIADD3 UR4, UPT, UPT, UR4, 0x1, URZ ;  /* 0x0000000104047890 */ /* 0x000fc8000fffe0ff */
[----:B------:R-:W-:-:S04]  /*2e70*/  UISETP.NE.AND UP0, UPT, UR4, 0x11, UPT ;  /* 0x000000110400788c */ /* 0x000fc8000bf05270 */
[----:B------:R-:W-:Y:S02]  /*2e80*/  USEL UR6, URZ, 0x1, UP0 ;  /* 0x00000001ff067887 */ /* 0x000fe40008000000 */
[----:B------:R-:W-:-:S04]  /*2e90*/  USEL UR4, UR4, URZ, UP0 ;  /* 0x000000ff04047287 */ /* 0x000fc80008000000 */
[----:B------:R-:W-:Y:S01]  /*2ea0*/  ULEA UR5, UR4, UR36, 0x3 ;  /* 0x0000002404057291 */ /* 0x000fe2000f8e18ff */
[----:B------:R-:W-:-:S04]  /*2eb0*/  LOP3.LUT R2, R2, UR6, RZ, 0x3c, !PT ;  /* 0x0000000602027c12 */ /* 0x000fc8000f8e3cff */
[----:B-1----:R-:W-:-:S04]  /*2ec0*/  SHF.L.U32 R3, R2, 0x1f, RZ ;  /* 0x0000001f02037819 */ /* 0x002fc800000006ff */
[----:B------:R-:W1:Y:S02]  /*2ed0*/  SYNCS.PHASECHK.TRANS64.TRYWAIT P0, [UR5], R3 ;  /* 0x00000003ff0075a7 */ /* 0x000e640008001105 */
[----:B-1----:R-:W-:Y:S05]  /*2ee0*/  @!P0 BRA `(.L_x_43) ;  /* 0x0000006400a08947 */ /* 0x002fea0003800000 */
.L_x_153:
        /* <DEDUP_REMOVED lines=9> */
.L_x_155:
        /* <DEDUP_REMOVED lines=9> */
.L_x_157:
        /* <DEDUP_REMOVED lines=9> */
.L_x_159:
        /* <DEDUP_REMOVED lines=9> */
.L_x_161:
        /* <DEDUP_REMOVED lines=9> */
.L_x_163:
        /* <DEDUP_REMOVED lines=9> */
.L_x_165:
        /* <DEDUP_REMOVED lines=9> */
.L_x_167:
        /* <DEDUP_REMOVED lines=9> */
.L_x_169:
        /* <DEDUP_REMOVED lines=9> */
.L_x_171:
        /* <DEDUP_REMOVED lines=9> */
.L_x_173:
        /* <DEDUP_REMOVED lines=9> */
.L_x_175:
        /* <DEDUP_REMOVED lines=9> */
.L_x_177:
        /* <DEDUP_REMOVED lines=9> */
.L_x_179:
[----:B------:R-:W-:-:S04]  /*3640*/  UIADD3 UR4, UPT, UPT, UR4, 0x1, URZ ;  /* 0x0000000104047890 */ /* 0x000fc8000fffe0ff */
[----:B------:R-:W-:-:S04]  /*3650*/  UISETP.NE.AND UP0, UPT, UR4, 0x11, UPT ;  /* 0x000000110400788c */ /* 0x000fc8000bf05270 */
[----:B------:R-:W-:Y:S02]  /*3660*/  USEL UR5, URZ, 0x1, UP0 ;  /* 0x00000001ff057887 */ /* 0x000fe40008000000 */
[----:B------:R-:W-:-:S04]  /*3670*/  USEL UR4, UR4, URZ, UP0 ;  /* 0x000000ff04047287 */ /* 0x000fc80008000000 */
[----:B------:R-:W-:Y:S01]  /*3680*/  ULEA UR4, UR4, UR36, 0x3 ;  /* 0x0000002404047291 */ /* 0x000fe2000f8e18ff */
[----:B------:R-:W-:-:S04]  /*3690*/  LOP3.LUT R2, R2, UR5, RZ, 0x3c, !PT ;  /* 0x0000000502027c12 */ /* 0x000fc8000f8e3cff */
[----:B------:R-:W-:Y:S01]  /*36a0*/  SHF.L.U32 R2, R2, 0x1f, RZ ;  /* 0x0000001f02027819 */ /* 0x000fe200000006ff */
[----:B-1----:R-:W-:-:S07]  /*36b0*/  IMAD.U32 R0, RZ, RZ, UR4 ;  /* 0x00000004ff007e24 */ /* 0x002fce000f8e00ff */
.L_x_57:
[----:B-1----:R1:W2:Y:S02]  /*36c0*/  SYNCS.PHASECHK.TRANS64.TRYWAIT P0, [R0+URZ], R2 ;  /* 0x00000002000075a7 */ /* 0x0022a400080011ff */
[----:B--2---:R-:W-:Y:S05]  /*36d0*/  @!P0 NANOSLEEP.SYNCS 0x989680 ;  /* 0x009896800000895d */ /* 0x004fea0003900000 */
[----:B------:R-:W2:Y:S02]  /*36e0*/  @!P0 SYNCS.PHASECHK.TRANS64 P0, [R0+URZ], R2 ;  /* 0x00000002000085a7 */ /* 0x000ea400080010ff */
[----:B--2---:R-:W-:Y:S05]  /*36f0*/  @P0 EXIT ;  /* 0x000000000000094d */ /* 0x004fea0003800000 */
[----:B------:R-:W-:Y:S05]  /*3700*/  BRA `(.L_x_57) ;  /* 0xfffffffc00ec7947 */ /* 0x000fea000383ffff */
.L_x_22:
[----:B------:R-:W2:Y:S02]  /*3710*/  S2UR UR4, SR_CgaCtaId ;  /* 0x00000000000479c3 */ /* 0x000ea40000008800 */
[----:B--2---:R-:W-:-:S04]  /*3720*/  UISETP.NE.AND UP0, UPT, UR4, URZ, UPT ;  /* 0x000000ff0400728c */ /* 0x004fc8000bf05270 */
[----:B------:R-:W-:-:S09]  /*3730*/  UISETP.NE.OR UP0, UPT, UR18, 0x1, UP0 ;  /* 0x000000011200788c */ /* 0x000fd20008705670 */
[----:B------:R-:W-:Y:S05]  /*3740*/  BRA.U UP0, `(.L_x_58) ;  /* 0x0000000100b47547 */ /* 0x000fea000b800000 */
[----:B------:R-:W2:Y:S01]  /*3750*/  S2UR UR5, SR_CgaCtaId ;  /* 0x00000000000579c3 */ /* 0x000ea20000008800 */
[----:B------:R-:W-:Y:S01]  /*3760*/  UMOV UR4, 0x400 ;  /* 0x0000040000047882 */ /* 0x000fe20000000000 */
[----:B------:R-:W-:Y:S01]  /*3770*/  HFMA2 R3, -RZ, RZ, 0, 5.9604644775390625e-08 ;  /* 0x00000001ff037431 */ /* 0x000fe200000001ff */
[----:B------:R-:W-:Y:S01]  /*3780*/  ISETP.GE.U32.AND P0, PT, R2, 0x2, PT ;  /* 0x000000020200780c */ /* 0x000fe20003f06070 */
[----:B------:R-:W-:Y:S01]  /*3790*/  IMAD.MOV.U32 R8, RZ, RZ, RZ ;  /* 0x000000ffff087224 */ /* 0x000fe200078e00ff */
[----:B--2---:R-:W-:-:S04]  /*37a0*/  ULEA UR4, UR5, UR4, 0x18 ;  /* 0x0000000405047291 */ /* 0x004fc8000f8ec0ff */
[----:B------:R-:W-:Y:S02]  /*37b0*/  UIADD3 UR5, UPT, UPT, UR4, 0x168, URZ ;  /* 0x0000016804057890 */ /* 0x000fe4000fffe0ff */
[----:B------:R-:W-:Y:S02]  /*37c0*/  UIADD3 UR8, UPT, UPT, UR4, 0x160, URZ ;  /* 0x0000016004087890 */ /* 0x000fe4000fffe0ff */
[----:B------:R-:W-:-:S12]  /*37d0*/  UPRMT UR5, URZ, 0x654, UR5 ;  /* 0x00000654ff057896 */ /* 0x000fd80008000005 */
.L_x_61:
[----:B------:R-:W-:Y:S01]  /*37e0*/  SHF.L.U32 R6, R3, 0x1f, RZ ;  /* 0x0000001f03067819 */ /* 0x000fe200000006ff */
[----:B------:R-:W-:Y:S02]  /*37f0*/  IMAD.U32 R4, RZ, RZ, UR8 ;  /* 0x00000008ff047e24 */ /* 0x000fe4000f8e00ff */
[----:B------:R-:W-:Y:S01]  /*3800*/  @!P0 IMAD.MOV.U32 R5, RZ, RZ, 0x10 ;  /* 0x00000010ff058424 */ /* 0x000fe200078e00ff */
[----:B------:R-:W2:Y:S02]  /*3810*/  SYNCS.PHASECHK.TRANS64.TRYWAIT P1, [UR4+0x168], R6 ;  /* 0x00016806ff0075a7 */ /* 0x000ea40008021104 */
[----:B------:R-:W-:-:S04]  /*3820*/  PRMT R4, R2, 0x654, R4 ;  /* 0x0000065402047816 */ /* 0x000fc80000000004 */
[----:B------:R-:W-:Y:S01]  /*3830*/  SEL R0, R4, R0, !P0 ;  /* 0x0000000004007207 */ /* 0x000fe20004000000 */
[----:B--2---:R-:W-:Y:S06]  /*3840*/  @!P1 BRA `(.L_x_59) ;  /* 0x0000006000989947 */ /* 0x004fec0003800000 */
.L_x_181:
[----:B------:R-:W-:Y:S01]  /*3850*/  UIADD3 UR6, UPT, UPT, UR4, 0x1a0, URZ ;  /* 0x000001a004067890 */ /* 0x000fe2000fffe0ff */
[----:B------:R3:W-:Y:S01]  /*3860*/  @!P0 SYNCS.ARRIVE.TRANS64.RED RZ, [R0+URZ], R5 ;  /* 0x0000000500ff89a7 */ /* 0x0007e200080004ff */
[----:B------:R-:W-:Y:S01]  /*3870*/  UIADD3 UR7, UPT, UPT, UR4, 0x160, URZ ;  /* 0x0000016004077890 */ /* 0x000fe2000fffe0ff */
[----:B------:R-:W-:-:S08]  /*3880*/  LOP3.LUT R3, R3, 0x1, RZ, 0x3c, !PT ;  /* 0x0000000103037812 */ /* 0x000fd000078e3cff */
[----:B------:R-:W-:Y:S06]  /*3890*/  UGETNEXTWORKID.BROADCAST [UR6], [UR7] ;  /* 0x00000000060073ca */ /* 0x000fec0008000100 */
[----:B---3--:R-:W-:-:S04]  /*38a0*/  SHF.L.U32 R5, R8, 0x1f, RZ ;  /* 0x0000001f08057819 */ /* 0x008fc800000006ff */
[----:B------:R-:W3:Y:S02]  /*38b0*/  SYNCS.PHASECHK.TRANS64.TRYWAIT P1, [UR4+0x160], R5 ;  /* 0x00016005ff0075a7 */ /* 0x000ee40008021104 */
[----:B---3--:R-:W-:Y:S05]  /*38c0*/  @!P1 BRA `(.L_x_60) ;  /* 0x0000006000909947 */ /* 0x008fea0003800000 */
.L_x_183:
[----:B--2---:R-:W2:Y:S01]  /*38d0*/  LDS.128 R4, [UR4+0x1a0] ;  /* 0x0001a004ff047984 */ /* 0x004ea20008000c00 */
[----:B------:R-:W-:Y:S01]  /*38e0*/  LOP3.LUT R8, R8, 0x1, RZ, 0x3c, !PT ;  /* 0x0000000108087812 */ /* 0x000fe200078e3cff */
[----:B------:R-:W-:Y:S01]  /*38f0*/  @!PT LDS RZ, [RZ] ;  /* 0x00000000fffff984 */ /* 0x000fe20000000800 */
[----:B------:R-:W-:Y:S01]  /*3900*/  @!PT LDS RZ, [RZ] ;  /* 0x00000000fffff984 */ /* 0x000fe20000000800 */
[----:B------:R-:W-:Y:S01]  /*3910*/  @!PT LDS RZ, [RZ] ;  /* 0x00000000fffff984 */ /* 0x000fe20000000800 */
[----:B------:R-:W-:Y:S01]  /*3920*/  @!PT LDS RZ, [RZ] ;  /* 0x00000000fffff984 */ /* 0x000fe20000000800 */
[----:B------:R3:W-:Y:S06]  /*3930*/  MEMBAR.ALL.CTA ;  /* 0x0000000000007992 */ /* 0x0007ec0000008000 */
[----:B---3--:R-:W3:Y:S02]  /*3940*/  FENCE.VIEW.ASYNC.S ;  /* 0x00000000000073c6 */ /* 0x008ee40000000000 */
[----:B---3--:R-:W-:Y:S01]  /*3950*/  SYNCS.ARRIVE.TRANS64.RED.A1T0 RZ, [UR5], RZ ;  /* 0x000000ffffff79a7 */ /* 0x008fe20008100405 */
[----:B--2---:R-:W-:-:S13]  /*3960*/  LOP3.LUT P1, RZ, R6, 0x1, RZ, 0xc0, !PT ;  /* 0x0000000106ff7812 */ /* 0x004fda000782c0ff */
[----:B------:R-:W-:Y:S05]  /*3970*/  @P1 BRA `(.L_x_61) ;  /* 0xfffffffc00981947 */ /* 0x000fea000383ffff */
[----:B------:R-:W-:-:S04]  /*3980*/  SHF.L.U32 R0, R3, 0x1f, RZ ;  /* 0x0000001f03007819 */ /* 0x000fc800000006ff */
[----:B------:R-:W2:Y:S02]  /*3990*/  SYNCS.PHASECHK.TRANS64 P0, [UR4+0x168], R0 ;  /* 0x00016800ff0075a7 */ /* 0x000ea40008001004 */
[----:B-12---:R-:W-:Y:S05]  /*39a0*/  @P0 EXIT ;  /* 0x000000000000094d */ /* 0x006fea0003800000 */
[----:B------:R-:W-:-:S07]  /*39b0*/  MOV R0, UR4 ;  /* 0x0000000400007c02 */ /* 0x000fce0008000f00 */
.L_x_62:
[----:B-1----:R-:W-:-:S04]  /*39c0*/  SHF.L.U32 R2, R3, 0x1f, RZ ;  /* 0x0000001f03027819 */ /* 0x002fc800000006ff */
[----:B------:R1:W2:Y:S03]  /*39d0*/  SYNCS.PHASECHK.TRANS64.TRYWAIT P0, [R0+URZ+0x168], R2 ;  /* 0x00016802000075a7 */ /* 0x0002a600080011ff */
[----:B--2---:R-:W-:Y:S05]  /*39e0*/  @!P0 NANOSLEEP.SYNCS 0x989680 ;  /* 0x009896800000895d */ /* 0x004fea0003900000 */
[----:B------:R-:W2:Y:S02]  /*39f0*/  @!P0 SYNCS.PHASECHK.TRANS64 P0, [R0+URZ+0x168], R2 ;  /* 0x00016802000085a7 */ /* 0x000ea400080010ff */
[----:B--2---:R-:W-:Y:S05]  /*3a00*/  @P0 EXIT ;  /* 0x000000000000094d */ /* 0x004fea0003800000 */
[----:B------:R-:W-:Y:S05]  /*3a10*/  BRA `(.L_x_62) ;  /* 0xfffffffc00e87947 */ /* 0x000fea000383ffff */
.L_x_58:
[----:B------:R-:W-:Y:S05]  /*3a20*/  BRA.U UP5, `(.L_x_63) ;  /* 0x0000000d05547547 */ /* 0x000fea000b800000 */
[----:B------:R-:W2:Y:S01]  /*3a30*/  S2UR UR7, SR_CgaCtaId ;  /* 0x00000000000779c3 */ /* 0x000ea20000008800 */
[----:B------:R-:W-:Y:S01]  /*3a40*/  UMOV UR4, 0x40 ;  /* 0x0000004000047882 */ /* 0x000fe20000000000 */
[----:B------:R-:W-:Y:S01]  /*3a50*/  NOP ;  /* 0x0000000000007918 */ /* 0x000fe20000000000 */
[----:B------:R-:W-:Y:S01]  /*3a60*/  UMOV UR6, 0x400 ;  /* 0x0000040000067882 */ /* 0x000fe20000000000 */
[----:B--2---:R-:W-:Y:S02]  /*3a70*/  ULEA UR5, UR7, UR4, 0x18 ;  /* 0x0000000407057291 */ /* 0x004fe4000f8ec0ff */
[----:B------:R-:W-:-:S07]  /*3a80*/  ULEA UR6, UR7, UR6, 0x18 ;  /* 0x0000000607067291 */ /* 0x000fce000f8ec0ff */
[----:B------:R-:W2:Y:S02]  /*3a90*/  LDS.U8 R2, [UR5+0x1c] ;  /* 0x00001c05ff027984 */ /* 0x000ea40008000000 */
[----:B--2---:R-:W-:-:S13]  /*3aa0*/  ISETP.NE.AND P0, PT, R2, RZ, PT ;  /* 0x000000ff0200720c */ /* 0x004fda0003f05270 */
[----:B------:R-:W-:Y:S05]  /*3ab0*/  @P0 BRA `(.L_x_64) ;  /* 0x0000000000580947 */ /* 0x000fea0003800000 */
[----:B------:R-:W-:-:S13]  /*3ac0*/  ELECT P0, URZ, PT ;  /* 0x0000000000ff782f */ /* 0x000fda0003800000 */
[----:B------:R-:W-:Y:S05]  /*3ad0*/  @!P0 BRA `(.L_x_65) ;  /* 0x0000000000608947 */ /* 0x000fea0003800000 */
[----:B------:R-:W-:Y:S01]  /*3ae0*/  UMOV UR4, 0x10 ;  /* 0x0000001000047882 */ /* 0x000fe20000000000 */
[----:B------:R-:W-:Y:S01]  /*3af0*/  HFMA2 R2, -RZ, RZ, 0, 5.9604644775390625e-08 ;  /* 0x00000001ff027431 */ /* 0x000fe200000001ff */
[----:B------:R-:W-:-:S03]  /*3b00*/  MOV R3, 0xffff ;  /* 0x0000ffff00037802 */ /* 0x000fc60000000f00 */
[----:B------:R-:W-:Y:S04]  /*3b10*/  DEPBAR.LE SB2, 0x36 ;  /* 0x0000ad800000791a */ /* 0x000fe80000000000 */
[----:B------:R-:W2:Y:S02]  /*3b20*/  UTCATOMSWS.FIND_AND_SET.ALIGN UP0, UR4, UR4 ;  /* 0x00000004000475e3 */ /* 0x000ea40008000800 */
[----:B--2---:R-:W-:Y:S01]  /*3b30*/  MOV R4, UR4 ;  /* 0x0000000400047c02 */ /* 0x004fe20008000f00 */
[----:B------:R-:W-:Y:S06]  /*3b40*/  BRA.U UP0, `(.L_x_66) ;  /* 0x0000000100187547 */ /* 0x000fec000b800000 */
.L_x_67:
[----:B------:R-:W-:Y:S05]  /*3b50*/  NANOSLEEP 0x64 ;  /* 0x000000640000795d */ /* 0x000fea0003800000 */
[----:B------:R-:W-:-:S05]  /*3b60*/  UMOV UR4, 0x10 ;  /* 0x0000001000047882 */ /* 0x000fca0000000000 */
[----:B------:R-:W-:Y:S04]  /*3b70*/  DEPBAR.LE SB2, 0x36 ;  /* 0x0000ad800000791a */ /* 0x000fe80000000000 */
[----:B------:R-:W2:Y:S02]  /*3b80*/  UTCATOMSWS.FIND_AND_SET.ALIGN UP0, UR4, UR4 ;  /* 0x00000004000475e3 */ /* 0x000ea40008000800 */
[----:B--2---:R-:W-:Y:S01]  /*3b90*/  MOV R4, UR4 ;  /* 0x0000000400047c02 */ /* 0x004fe20008000f00 */
[----:B------:R-:W-:Y:S05]  /*3ba0*/  BRA.U !UP0, `(.L_x_67) ;  /* 0xfffffffd08e87547 */ /* 0x000fea000b83ffff */
.L_x_66:
[-C--:B------:R-:W-:Y:S02]  /*3bb0*/  SHF.L.U32 R3, R3, R4.reuse, RZ ;  /* 0x0000000403037219 */ /* 0x080fe400000006ff */
[----:B------:R-:W-:Y:S01]  /*3bc0*/  SHF.L.U32 R2, R2, R4, RZ ;  /* 0x0000000402027219 */ /* 0x000fe200000006ff */
[----:B------:R-:W-:Y:S02]  /*3bd0*/  IMAD.SHL.U32 R4, R4, 0x20, RZ ;  /* 0x0000002004047824 */ /* 0x000fe400078e00ff */
[----:B------:R2:W-:Y:S04]  /*3be0*/  ATOMS.OR RZ, [UR5+0x14], R3 ;  /* 0x00001403ffff798c */ /* 0x0005e8000b000005 */
[----:B------:R2:W-:Y:S04]  /*3bf0*/  ATOMS.OR RZ, [UR5+0x18], R2 ;  /* 0x00001802ffff798c */ /* 0x0005e8000b000005 */
[----:B------:R2:W-:Y:S01]  /*3c00*/  STS [UR6+0x1b0], R4 ;  /* 0x0001b004ff007988 */ /* 0x0005e20008000806 */
[----:B------:R-:W-:Y:S05]  /*3c10*/  BRA `(.L_x_65) ;  /* 0x0000000000107947 */ /* 0x000fea0003800000 */
.L_x_64:
[----:B------:R-:W-:-:S05]  /*3c20*/  MOV R2, 0xffffffff ;  /* 0xffffffff00027802 */ /* 0x000fca0000000f00 */
[----:B------:R2:W-:Y:S02]  /*3c30*/  STS [UR6+0x1b0], R2 ;  /* 0x0001b002ff007988 */ /* 0x0005e40008000806 */
[----:B--2---:R-:W-:Y:S02]  /*3c40*/  MOV R2, 0x3c60 ;  /* 0x00003c6000027802 */ /* 0x004fe40000000f00 */
[----:B-1---5:R-:W-:Y:S05]  /*3c50*/  CALL.REL.NOINC `($__internal_1_$__cuda_sm10x_tcgen05_guardrail_trap_phase_invalid_during_alloc) ;  /* 0x0000006400a07944 */ /* 0x022fea0003c00000 */
.L_x_65:
[----:B------:R-:W-:Y:S05]  /*3c60*/  WARPSYNC.ALL ;  /* 0x0000000000007948 */ /* 0x000fea0003800000 */
[----:B------:R-:W3:Y:S01]  /*3c70*/  S2UR UR4, SR_CgaCtaId ;  /* 0x00000000000479c3 */ /* 0x000ee20000008800 */
[----:B------:R-:W-:Y:S01]  /*3c80*/  UMOV UR18, 0x400 ;  /* 0x0000040000127882 */ /* 0x000fe20000000000 */
[----:B------:R-:W-:-:S06]  /*3c90*/  NOP ;  /* 0x0000000000007918 */ /* 0x000fcc0000000000 */
[----:B------:R-:W-:Y:S06]  /*3ca0*/  BAR.ARV 0x6, 0xa0 ;  /* 0x0182800000007b1d */ /* 0x000fec0000002000 */
[----:B------:R-:W4:Y:S01]  /*3cb0*/  LDCU.64 UR6, c[0x0][0x388] ;  /* 0x00007100ff0677ac */ /* 0x000f220008000a00 */
[----:B------:R-:W-:Y:S01]  /*3cc0*/  LOP3.LUT R0, R0, 0xffff, RZ, 0xc0, !PT ;  /* 0x0000ffff00007812 */ /* 0x000fe200078ec0ff */
[----:B------:R-:W-:Y:S01]  /*3cd0*/  IMAD.MOV.U32 R9, RZ, RZ, 0x1 ;  /* 0x00000001ff097424 */ /* 0x000fe200078e00ff */
[----:B------:R-:W1:Y:S02]  /*3ce0*/  LDCU.64 UR8, c[0x0][0x390] ;  /* 0x00007200ff0877ac */ /* 0x000e640008000a00 */
[----:B------:R-:W-:Y:S01]  /*3cf0*/  R2UR UR19, R0 ;  /* 0x00000000001372ca */ /* 0x000fe200000e0000 */
[----:B------:R-:W-:-:S02]  /*3d00*/  IMAD.MOV.U32 R8, RZ, RZ, RZ ;  /* 0x000000ffff087224 */ /* 0x000fc400078e00ff */
[----:B--2---:R-:W-:Y:S01]  /*3d10*/  IMAD.MOV.U32 R3, RZ, RZ, RZ ;  /* 0x000000ffff037224 */ /* 0x004fe200078e00ff */
[----:B------:R-:W-:Y:S01]  /*3d20*/  UMOV UR22, URZ ;  /* 0x000000ff00167c82 */ /* 0x000fe20008000000 */
[----:B---3--:R-:W-:Y:S01]  /*3d30*/  ULEA UR18, UR4, UR18, 0x18 ;  /* 0x0000001204127291 */ /* 0x008fe2000f8ec0ff */
[----:B------:R-:W-:Y:S01]  /*3d40*/  UMOV UR17, URZ ;  /* 0x000000ff00117c82 */ /* 0x000fe20008000000 */
[----:B------:R-:W-:Y:S01]  /*3d50*/  UMOV UR26, 0x0 ;  /* 0x00000000001a7882 */ /* 0x000fe20000000000 */
[----:B------:R-:W-:Y:S01]  /*3d60*/  UMOV UR27, 0x4200490 ;  /* 0x04200490001b7882 */ /* 0x000fe20000000000 */
[----:B------:R-:W-:Y:S01]  /*3d70*/  UMOV UR24, 0x0 ;  /* 0x0000000000187882 */ /* 0x000fe20000000000 */
[----:B------:R-:W-:Y:S01]  /*3d80*/  UMOV UR25, 0x4200490 ;  /* 0x0420049000197882 */ /* 0x000fe20000000000 */
[----:B----4-:R-:W-:-:S03]  /*3d90*/  UIADD3 UR4, UPT, UPT, UR6, 0x1f, URZ ;  /* 0x0000001f06047890 */ /* 0x010fc6000fffe0ff */
[----:B------:R-:W2:Y:S01]  /*3da0*/  LDS R2, [UR18+0x1b0] ;  /* 0x0001b012ff027984 */ /* 0x000ea20008000800 */
[----:B------:R-:W-:Y:S02]  /*3db0*/  UIADD3 UR6, UPT, UPT, UR18, 0x4400, URZ ;  /* 0x0000440012067890 */ /* 0x000fe4000fffe0ff */
[----:B------:R-:W-:Y:S02]  /*3dc0*/  USHF.R.S32.HI UR5, URZ, 0x1f, UR4 ;  /* 0x0000001fff057899 */ /* 0x000fe40008011404 */
[----:B------:R-:W-:Y:S02]  /*3dd0*/  USHF.R.U32.HI UR6, URZ, 0x4, UR6 ;  /* 0x00000004ff067899 */ /* 0x000fe40008011606 */
[----:B------:R-:W-:Y:S02]  /*3de0*/  ULEA.HI UR4, UR5, UR4, URZ, 0x5 ;  /* 0x0000000405047291 */ /* 0x000fe4000f8f28ff */
[----:B------:R-:W-:Y:S02]  /*3df0*/  UIADD3 UR5, UPT, UPT, UR18, 0x15400, URZ ;  /* 0x0001540012057890 */ /* 0x000fe4000fffe0ff */
[----:B------:R-:W-:-:S02]  /*3e00*/  USHF.R.S32.HI UR4, URZ, 0x5, UR4 ;  /* 0x00000005ff047899 */ /* 0x000fc40008011404 */
[----:B------:R-:W-:Y:S02]  /*3e10*/  USHF.R.U32.HI UR5, URZ, 0x4, UR5 ;  /* 0x00000004ff057899 */ /* 0x000fe40008011605 */
[----:B------:R-:W-:Y:S02]  /*3e20*/  UIMAD UR4, UR4, UR7, URZ ;  /* 0x00000007040472a4 */ /* 0x000fe4000f8e02ff */
[----:B------:R-:W-:Y:S02]  /*3e30*/  ULOP3.LUT UR6, UR6, 0x3fff, URZ, 0xc0, !UPT ;  /* 0x00003fff06067892 */ /* 0x000fe4000f8ec0ff */
[----:B-1----:R-:W-:Y:S02]  /*3e40*/  UIMAD UR4, UR4, UR8, URZ ;  /* 0x00000008040472a4 */ /* 0x002fe4000f8e02ff */
[----:B------:R-:W-:Y:S02]  /*3e50*/  ULOP3.LUT UR5, UR5, 0x3fff, URZ, 0xc0, !UPT ;  /* 0x00003fff05057892 */ /* 0x000fe4000f8ec0ff */
[----:B------:R-:W-:-:S02]  /*3e60*/  UIMAD UR7, UR4, UR9, URZ ;  /* 0x00000009040772a4 */ /* 0x000fc4000f8e02ff */
[----:B------:R-:W-:Y:S02]  /*3e70*/  UIADD3 UR4, UPT, UPT, UR18, 0x168, URZ ;  /* 0x0000016812047890 */ /* 0x000fe4000fffe0ff */
[----:B------:R-:W-:Y:S02]  /*3e80*/  ULOP3.LUT UR20, UR6, 0x10000, URZ, 0xfc, !UPT ;  /* 0x0001000006147892 */ /* 0x000fe4000f8efcff */
[----:B------:R-:W-:Y:S02]  /*3e90*/  UPRMT UR28, URZ, 0x654, UR4 ;  /* 0x00000654ff1c7896 */ /* 0x000fe40008000004 */
[----:B------:R-:W-:Y:S02]  /*3ea0*/  ULOP3.LUT UR21, UR5, 0x10000, URZ, 0xfc, !UPT ;  /* 0x0001000005157892 */ /* 0x000fe4000f8efcff */
[----:B------:R-:W-:Y:S02]  /*3eb0*/  UIADD3 UR29, UPT, UPT, UR7, -0x1, URZ ;  /* 0xffffffff071d7890 */ /* 0x000fe4000fffe0ff */
[----:B------:R-:W-:Y:S01]  /*3ec0*/  UISETP.GE.AND UP3, UPT, UR7, 0x1, UPT ;  /* 0x000000010700788c */ /* 0x000fe2000bf66270 */
[C---:B--2---:R-:W-:Y:S01]  /*3ed0*/  VIADD R5, R2.reuse, 0x80 ;  /* 0x0000008002057836 */ /* 0x044fe20000000000 */
[----:B------:R-:W-:-:S04]  /*3ee0*/  LOP3.LUT R4, R2, 0xffff, RZ, 0xc0, !PT ;  /* 0x0000ffff02047812 */ /* 0x000fc800078ec0ff */
[----:B------:R-:W-:-:S05]  /*3ef0*/  LOP3.LUT R5, R5, 0xffff, RZ, 0xc0, !PT ;  /* 0x0000ffff05057812 */ /* 0x000fca00078ec0ff */
[----:B------:R1:W-:Y:S02]  /*3f00*/  STL.64 [R1], R4 ;  /* 0x0000000401007387 */ /* 0x0003e40000100a00 */
.L_x_74:
[----:B-1----:R-:W-:-:S04]  /*3f10*/  SHF.L.U32 R4, R8, 0x1f, RZ ;  /* 0x0000001f08047819 */ /* 0x002fc800000006ff */
[----:B------:R-:W1:Y:S02]  /*3f20*/  SYNCS.PHASECHK.TRANS64.TRYWAIT P0, [UR18+0x160], R4 ;  /* 0x00016004ff0075a7 */ /* 0x000e640008001112 */
[----:B-12-4-:R-:W-:Y:S05]  /*3f30*/  @!P0 BRA `(.L_x_68) ;  /* 0x0000005c000c8947 */ /* 0x016fea0003800000 */
.L_x_185:
[----:B-1----:R-:W1:Y:S01]  /*3f40*/  LDS.128 R4, [UR18+0x1a0] ;  /* 0x0001a012ff047984 */ /* 0x002e620008000c00 */
[----:B------:R-:W-:Y:S01]  /*3f50*/  ULEA UR23, UR22, UR18, 0x3 ;  /* 0x0000001216177291 */ /* 0x000fe2000f8e18ff */
[----:B------:R-:W-:Y:S01]  /*3f60*/  SHF.L.U32 R0, R9, 0x1f, RZ ;  /* 0x0000001f09007819 */ /* 0x000fe200000006ff */
[----:B------:R-:W-:Y:S01]  /*3f70*/  @!PT LDS RZ, [RZ] ;  /* 0x00000000fffff984 */ /* 0x000fe20000000800 */
[----:B------:R-:W-:Y:S01]  /*3f80*/  @!PT LDS RZ, [RZ] ;  /* 0x00000000fffff984 */ /* 0x000fe20000000800 */
[----:B------:R-:W-:Y:S01]  /*3f90*/  @!PT LDS RZ, [RZ] ;  /* 0x00000000fffff984 */ /* 0x000fe20000000800 */
[----:B------:R-:W-:Y:S01]  /*3fa0*/  @!PT LDS RZ, [RZ] ;  /* 0x00000000fffff984 */ /* 0x000fe20000000800 */
[----:B------:R2:W-:Y:S06]  /*3fb0*/  MEMBAR.ALL.CTA ;  /* 0x0000000000007992 */ /* 0x0005ec0000008000 */
[----:B--2---:R-:W2:Y:S02]  /*3fc0*/  FENCE.VIEW.ASYNC.S ;  /* 0x00000000000073c6 */ /* 0x004ea40000000000 */
[----:B--2---:R-:W-:Y:S01]  /*3fd0*/  SYNCS.ARRIVE.TRANS64.RED.A1T0 RZ, [UR28], RZ ;  /* 0x000000ffffff79a7 */ /* 0x004fe2000810041c */
[----:B------:R-:W2:Y:S01]  /*3fe0*/  SYNCS.PHASECHK.TRANS64.TRYWAIT P0, [UR23+0x180], R0 ;  /* 0x00018000ff0075a7 */ /* 0x000ea20008001117 */
[----:B-1----:R-:W-:Y:S01]  /*3ff0*/  LOP3.LUT P2, RZ, R6, 0x1, RZ, 0xc0, !PT ;  /* 0x0000000106ff7812 */ /* 0x002fe2000784c0ff */
[----:B--2---:R-:W-:-:S12]  /*4000*/  @!P0 BRA `(.L_x_69) ;  /* 0x0000005800f08947 */ /* 0x004fd80003800000 */
.L_x_187:
[----:B------:R-:W-:Y:S05]  /*4010*/  BRA.U !UP3, `(.L_x_70) ;  /* 0x000000010bc87547 */ /* 0x000fea000b800000 */
[----:B-1----:R-:W-:Y:S01]  /*4020*/  IMAD.U32 R0, RZ, RZ, UR22 ;  /* 0x00000016ff007e24 */ /* 0x002fe2000f8e00ff */
[----:B------:R-:W-:-:S04]  /*4030*/  ULEA UR4, UR17, UR18, 0x3 ;  /* 0x0000001211047291 */ /* 0x000fc8000f8e18ff */
[----:B------:R-:W-:-:S05]  /*4040*/  LEA R0, R0, R1, 0x2 ;  /* 0x0000000100007211 */ /* 0x000fca00078e10ff */
[----:B------:R1:W5:Y:S01]  /*4050*/  LDL R4, [R0] ;  /* 0x0000000000047983 */ /* 0x0003620000100800 */
[----:B------:R-:W-:Y:S01]  /*4060*/  UPLOP3.LUT UP2, UPT, UPT, UPT, UPT, 0x40, 0x4 ;  /* 0x000000000004789c */ /* 0x000fe20003f4e870 */
[----:B------:R-:W-:Y:S01]  /*4070*/  UMOV UR15, UR29 ;  /* 0x0000001d000f7c82 */ /* 0x000fe20008000000 */
[----:B------:R-:W-:Y:S01]  /*4080*/  UMOV UR8, UR17 ;  /* 0x0000001100087c82 */ /* 0x000fe20008000000 */
[----:B-1----:R-:W-:-:S04]  /*4090*/  SHF.L.U32 R0, R3, 0x1f, RZ ;  /* 0x0000001f03007819 */ /* 0x002fc800000006ff */
[----:B------:R1:W2:Y:S04]  /*40a0*/  SYNCS.PHASECHK.TRANS64.TRYWAIT P1, [UR4], R0 ;  /* 0x00000000ff0075a7 */ /* 0x0002a80008021104 */
.L_x_73:
[----:B------:R-:W-:Y:S01]  /*40b0*/  ULEA UR16, UR8, UR18, 0x3 ;  /* 0x0000001208107291 */ /* 0x000fe2000f8e18ff */
[----:B--234-:R-:W-:Y:S11]  /*40c0*/  @P1 BRA `(.L_x_71) ;  /* 0x00000000000c1947 */ /* 0x01cff60003800000 */
[----:B------:R-:W-:Y:S04]  /*40d0*/  SHF.L.U32 R5, R3, 0x1f, RZ ;  /* 0x0000001f03057819 */ /* 0x000fe800000006ff */
[----:B------:R-:W2:Y:S02]  /*40e0*/  SYNCS.PHASECHK.TRANS64.TRYWAIT P0, [UR16], R5 ;  /* 0x00000005ff0075a7 */ /* 0x000ea40008001110 */
[----:B--2---:R-:W-:Y:S05]  /*40f0*/  @!P0 BRA `(.L_x_72) ;  /* 0x0000005800cc8947 */ /* 0x004fea0003800000 */
.L_x_71:
[----:B------:R-:W-:Y:S01]  /*4100*/  UISETP.NE.AND UP0, UPT, UR15, URZ, UPT ;  /* 0x000000ff0f00728c */ /* 0x000fe2000bf05270 */
[----:B------:R-:W-:Y:S01]  /*4110*/  PLOP3.LUT P1, PT, PT, PT, PT, 0x80, 0x8 ;  /* 0x000000000008781c */ /* 0x000fe20003f2f070 */
[----:B------:R-:W-:Y:S02]  /*4120*/  UIADD3 UR4, UPT, UPT, UR8, 0x1, URZ ;  /* 0x0000000108047890 */ /* 0x000fe4000fffe0ff */
[----:B------:R-:W-:Y:S02]  /*4130*/  ULEA UR10, UR8, UR21, 0x9 ;  /* 0x00000015080a7291 */ /* 0x000fe4000f8e48ff */
[----:B------:R-:W-:Y:S01]  /*4140*/  UISETP.NE.AND UP1, UPT, UR4, 0x11, UPT ;  /* 0x000000110400788c */ /* 0x000fe2000bf25270 */
[----:B------:R-:W-:Y:S01]  /*4150*/  PLOP3.LUT P0, PT, PT, PT, UP0, 0x80, 0x8 ;  /* 0x000000000008781c */ /* 0x000fe20003f0f008 */
[----:B------:R-:W-:Y:S02]  /*4160*/  ULEA UR8, UR8, UR20, 0x8 ;  /* 0x0000001408087291 */ /* 0x000fe4000f8e40ff */
[----:B------:R-:W-:Y:S02]  /*4170*/  USEL UR5, URZ, 0x1, UP1 ;  /* 0x00000001ff057887 */ /* 0x000fe40008800000 */
[----:B------:R-:W-:Y:S02]  /*4180*/  USEL UR17, UR4, URZ, UP1 ;  /* 0x000000ff04117287 */ /* 0x000fe40008800000 */
[----:B------:R-:W-:Y:S02]  /*4190*/  UIADD3 UR12, UPT, UPT, UR10, 0x2, URZ ;  /* 0x000000020a0c7890 */ /* 0x000fe4000fffe0ff */
[----:B------:R-:W-:Y:S01]  /*41a0*/  @UP0 ULEA UR4, UR17, UR18, 0x3 ;  /* 0x0000001211040291 */ /* 0x000fe2000f8e18ff */
[----:B------:R-:W-:Y:S01]  /*41b0*/  LOP3.LUT R3, R3, UR5, RZ, 0x3c, !PT ;  /* 0x0000000503037c12 */ /* 0x000fe2000f8e3cff */
[----:B------:R-:W-:Y:S02]  /*41c0*/  UIADD3 UR6, UPT, UPT, UR8, 0x2, URZ ;  /* 0x0000000208067890 */ /* 0x000fe4000fffe0ff */
[----:B------:R-:W-:Y:S01]  /*41d0*/  UIADD3 UR5, UPT, UPT, UR16, 0x88, URZ ;  /* 0x0000008810057890 */ /* 0x000fe2000fffe0ff */
[----:B-1----:R-:W-:Y:S01]  /*41e0*/  @P0 SHF.L.U32 R0, R3, 0x1f, RZ ;  /* 0x0000001f03000819 */ /* 0x002fe200000006ff */
[----:B------:R-:W-:Y:S01]  /*41f0*/  UMOV UR11, 0x80004020 ;  /* 0x80004020000b7882 */ /* 0x000fe20000000000 */
[----:B------:R-:W-:Y:S01]  /*4200*/  UMOV UR9, 0x80004020 ;  /* 0x8000402000097882 */ /* 0x000fe20000000000 */
[----:B------:R-:W-:Y:S01]  /*4210*/  UMOV UR13, 0x80004020 ;  /* 0x80004020000d7882 */ /* 0x000fe20000000000 */
[----:B------:R3:W4:Y:S01]  /*4220*/  @P0 SYNCS.PHASECHK.TRANS64.TRYWAIT P1, [UR4], R0 ;  /* 0x00000000ff0005a7 */ /* 0x0007220008021104 */
[----:B------:R-:W-:Y:S11]  /*4230*/  ELECT P0, URZ, PT ;  /* 0x0000000000ff782f */ /* 0x000ff60003800000 */
[----:B------:R-:W-:Y:S02]  /*4240*/  @!UPT UIADD3 URZ, UPT, UPT, URZ, URZ, URZ ;  /* 0x000000fffffff290 */ /* 0x000fe4000fffe0ff */
[C---:B-----5:R-:W-:Y:S02]  /*4250*/  @P0 R2UR.BROADCAST UR4, R4.reuse ;  /* 0x00000000040402ca */ /* 0x060fe400008e0000 */
[----:B------:R-:W-:Y:S11]  /*4260*/  ELECT P0, URZ, PT ;  /* 0x0000000000ff782f */ /* 0x000ff60003800000 */
[----:B------:R-:W-:Y:S02]  /*4270*/  @!UPT UIADD3 URZ, UPT, UPT, URZ, URZ, URZ ;  /* 0x000000fffffff290 */ /* 0x000fe4000fffe0ff */
[----:B------:R-:W-:Y:S01]  /*4280*/  @P0 R2UR.BROADCAST UR14, R4 ;  /* 0x00000000040e02ca */ /* 0x000fe200008e0000 */
[----:B------:R-:W-:Y:S01]  /*4290*/  UMOV UR7, 0x80004020 ;  /* 0x8000402000077882 */ /* 0x000fe20000000000 */
[----:B------:R1:W-:Y:S01]  /*42a0*/  UTCHMMA gdesc[UR8], gdesc[UR10], tmem[UR4], tmem[UR26], idesc[UR27], UP2 ;  /* 0x00ff1a0a080075ea */ /* 0x0003e20009000004 */
[----:B------:R-:W-:Y:S10]  /*42b0*/  UPLOP3.LUT UP2, UPT, UPT, UPT, UPT, 0x80, 0x8 ;  /* 0x000000000008789c */ /* 0x000ff40003f4f070 */
[----:B------:R3:W-:Y:S01]  /*42c0*/  UTCHMMA gdesc[UR6], gdesc[UR12], tmem[UR14], tmem[UR24], idesc[UR25], UPT ;  /* 0x00ff180c060075ea */ /* 0x0007e2000b80000e */
[----:B------:R3:W-:Y:S01]  /*42d0*/  UTCBAR.MULTICAST [UR5], URZ, UR19 ;  /* 0x000000ff050073e9 */ /* 0x0007e20008000813 */
[----:B-1----:R-:W-:Y:S02]  /*42e0*/  UIADD3 UR4, UPT, UPT, UR15, 0x1, URZ ;  /* 0x000000010f047890 */ /* 0x002fe4000fffe0ff */
[----:B------:R-:W-:Y:S02]  /*42f0*/  UIADD3 UR9, UPT, UPT, UR15, -0x1, URZ ;  /* 0xffffffff0f097890 */ /* 0x000fe4000fffe0ff */
[----:B------:R-:W-:Y:S01]  /*4300*/  UISETP.GT.U32.AND UP0, UPT, UR4, 0x1, UPT ;  /* 0x000000010400788c */ /* 0x000fe2000bf04070 */
[----:B------:R-:W-:Y:S04]  /*4310*/  UMOV UR8, UR17 ;  /* 0x0000001100087c82 */ /* 0x000fe80008000000 */
[----:B------:R-:W-:Y:S04]  /*4320*/  UMOV UR15, UR9 ;  /* 0x00000009000f7c82 */ /* 0x000fe80008000000 */
[----:B------:R-:W-:Y:S05]  /*4330*/  BRA.U UP0, `(.L_x_73) ;  /* 0xfffffffd005c7547 */ /* 0x000fea000b83ffff */
.L_x_70:
[----:B------:R-:W-:Y:S01]  /*4340*/  UIADD3 UR4, UPT, UPT, UR22, 0x1, URZ ;  /* 0x0000000116047890 */ /* 0x000fe2000fffe0ff */
[----:B------:R-:W-:Y:S01]  /*4350*/  LOP3.LUT R8, R8, 0x1, RZ, 0x3c, !PT ;  /* 0x0000000108087812 */ /* 0x000fe200078e3cff */
[----:B---3--:R-:W-:Y:S02]  /*4360*/  UIADD3 UR5, UPT, UPT, UR23, 0x170, URZ ;  /* 0x0000017017057890 */ /* 0x008fe4000fffe0ff */
[----:B------:R-:W-:-:S04]  /*4370*/  UISETP.NE.AND UP0, UPT, UR4, 0x2, UPT ;  /* 0x000000020400788c */ /* 0x000fc8000bf05270 */
[----:B------:R-:W-:Y:S02]  /*4380*/  USEL UR6, URZ, 0x1, UP0 ;  /* 0x00000001ff067887 */ /* 0x000fe40008000000 */
[----:B------:R-:W-:Y:S01]  /*4390*/  USEL UR22, UR4, URZ, UP0 ;  /* 0x000000ff04167287 */ /* 0x000fe20008000000 */
[----:B------:R2:W-:Y:S03]  /*43a0*/  UTCBAR [UR5], URZ ;  /* 0x000000ff050073e9 */ /* 0x0005e600080000ff */
[----:B------:R-:W-:Y:S01]  /*43b0*/  LOP3.LUT R9, R9, UR6, RZ, 0x3c, !PT ;  /* 0x0000000609097c12 */ /* 0x000fe2000f8e3cff */
[----:B------:R-:W-:Y:S07]  /*43c0*/  @P2 BRA `(.L_x_74) ;  /* 0xfffffff800d02947 */ /* 0x000fee000383ffff */
[----:B------:R-:W3:Y:S01]  /*43d0*/  S2UR UR6, SR_CgaCtaId ;  /* 0x00000000000679c3 */ /* 0x000ee20000008800 */
[----:B------:R-:W-:Y:S01]  /*43e0*/  ELECT P0, URZ, PT ;  /* 0x0000000000ff782f */ /* 0x000fe20003800000 */
[----:B-1----:R-:W-:Y:S01]  /*43f0*/  IMAD.MOV.U32 R0, RZ, RZ, 0x1 ;  /* 0x00000001ff007424 */ /* 0x002fe200078e00ff */
[----:B------:R-:W-:Y:S01]  /*4400*/  UIADD3 UR18, UPT, UPT, UR18, 0x180, URZ ;  /* 0x0000018012127890 */ /* 0x000fe2000fffe0ff */
[----:B------:R-:W-:Y:S01]  /*4410*/  SHF.L.U32 R3, R9, 0x1f, RZ ;  /* 0x0000001f09037819 */ /* 0x000fe200000006ff */
[----:B------:R-:W-:-:S03]  /*4420*/  UMOV UR4, 0x40 ;  /* 0x0000004000047882 */ /* 0x000fc60000000000 */
[----:B------:R-:W-:Y:S01]  /*4430*/  UVIRTCOUNT.DEALLOC.SMPOOL 0x80 ;  /* 0x000000800000784c */ /* 0x000fe20000000000 */
[----:B---3--:R-:W-:Y:S02]  /*4440*/  ULEA UR6, UR6, UR4, 0x18 ;  /* 0x0000000406067291 */ /* 0x008fe4000f8ec0ff */
[----:B------:R-:W-:-:S07]  /*4450*/  ULEA UR4, UR22, UR18, 0x3 ;  /* 0x0000001216047291 */ /* 0x000fce000f8e18ff */
[----:B------:R1:W-:Y:S02]  /*4460*/  @P0 STS.U8 [UR6+0x1c], R0 ;  /* 0x00001c00ff000988 */ /* 0x0003e40008000006 */
[----:B------:R-:W3:Y:S02]  /*4470*/  SYNCS.PHASECHK.TRANS64.TRYWAIT P0, [UR4], R3 ;  /* 0x00000003ff0075a7 */ /* 0x000ee40008001104 */
[----:B-1-3--:R-:W-:Y:S05]  /*4480*/  @!P0 BRA `(.L_x_75) ;  /* 0x0000005800008947 */ /* 0x00afea0003800000 */
.L_x_190:
[----:B------:R-:W-:-:S04]  /*4490*/  UIADD3 UR4, UPT, UPT, UR22, 0x1, URZ ;  /* 0x0000000116047890 */ /* 0x000fc8000fffe0ff */
[----:B------:R-:W-:-:S04]  /*44a0*/  UISETP.NE.AND UP0, UPT, UR4, 0x2, UPT ;  /* 0x000000020400788c */ /* 0x000fc8000bf05270 */
[----:B--2---:R-:W-:Y:S02]  /*44b0*/  USEL UR5, URZ, 0x1, UP0 ;  /* 0x00000001ff057887 */ /* 0x004fe40008000000 */
[----:B------:R-:W-:-:S04]  /*44c0*/  USEL UR4, UR4, URZ, UP0 ;  /* 0x000000ff04047287 */ /* 0x000fc80008000000 */
[----:B------:R-:W-:Y:S01]  /*44d0*/  ULEA UR4, UR4, UR18, 0x3 ;  /* 0x0000001204047291 */ /* 0x000fe2000f8e18ff */
[----:B-1----:R-:W-:-:S04]  /*44e0*/  LOP3.LUT R3, R9, UR5, RZ, 0x3c, !PT ;  /* 0x0000000509037c12 */ /* 0x002fc8000f8e3cff */
[----:B------:R-:W-:-:S04]  /*44f0*/  SHF.L.U32 R3, R3, 0x1f, RZ ;  /* 0x0000001f03037819 */ /* 0x000fc800000006ff */
[----:B------:R-:W1:Y:S02]  /*4500*/  SYNCS.PHASECHK.TRANS64.TRYWAIT P0, [UR4], R3 ;  /* 0x00000003ff0075a7 */ /* 0x000e640008001104 */
[----:B-1----:R-:W-:Y:S05]  /*4510*/  @!P0 BRA `(.L_x_76) ;  /* 0x0000005400f48947 */ /* 0x002fea0003800000 */
.L_x_192:
[----:B------:R-:W-:Y:S01]  /*4520*/  NOP ;  /* 0x0000000000007918 */ /* 0x000fe20000000000 */
[----:B-1----:R-:W1:Y:S01]  /*4530*/  LDS R0, [UR6+0x14] ;  /* 0x00001406ff007984 */ /* 0x002e620008000800 */
[----:B------:R-:W-:Y:S01]  /*4540*/  LOP3.LUT R3, R2, 0xffff, RZ, 0xc0, !PT ;  /* 0x0000ffff02037812 */ /* 0x000fe200078ec0ff */
[----:B------:R-:W-:-:S03]  /*4550*/  IMAD.MOV.U32 R2, RZ, RZ, 0xffff ;  /* 0x0000ffffff027424 */ /* 0x000fc600078e00ff */
[----:B------:R-:W-:-:S04]  /*4560*/  SHF.R.U32.HI R3, RZ, 0x5, R3 ;  /* 0x00000005ff037819 */ /* 0x000fc80000011603 */
[----:B------:R-:W-:-:S04]  /*4570*/  SHF.L.U32 R2, R2, R3, RZ ;  /* 0x0000000302027219 */ /* 0x000fc800000006ff */
[----:B-1----:R-:W-:-:S04]  /*4580*/  LOP3.LUT R0, R0, R2, RZ, 0xc0, !PT ;  /* 0x0000000200007212 */ /* 0x002fc800078ec0ff */
[----:B------:R-:W-:Y:S01]  /*4590*/  ISETP.NE.AND P0, PT, R0, R2, PT ;  /* 0x000000020000720c */ /* 0x000fe20003f05270 */
[----:B------:R-:W-:-:S05]  /*45a0*/  IMAD.MOV.U32 R0, RZ, RZ, 0x1 ;  /* 0x00000001ff007424 */ /* 0x000fca00078e00ff */
[----:B------:R-:W-:-:S07]  /*45b0*/  SHF.L.U32 R0, R0, R3, RZ ;  /* 0x0000000300007219 */ /* 0x000fce00000006ff */
[----:B------:R-:W-:Y:S05]  /*45c0*/  @P0 BRA `(.L_x_77) ;  /* 0x00000000005c0947 */ /* 0x000fea0003800000 */
[----:B------:R-:W1:Y:S02]  /*45d0*/  LDS R3, [UR6+0x18] ;  /* 0x00001806ff037984 */ /* 0x000e640008000800 */
[----:B-1----:R-:W-:-:S04]  /*45e0*/  LOP3.LUT R3, R3, R0, RZ, 0xc0, !PT ;  /* 0x0000000003037212 */ /* 0x002fc800078ec0ff */
[----:B------:R-:W-:-:S13]  /*45f0*/  ISETP.NE.AND P0, PT, R3, R0, PT ;  /* 0x000000000300720c */ /* 0x000fda0003f05270 */
[----:B------:R-:W-:Y:S05]  /*4600*/  @P0 BRA `(.L_x_78) ;  /* 0x0000000000400947 */ /* 0x000fea0003800000 */
[----:B------:R-:W-:Y:S01]  /*4610*/  R2UR UR4, R2 ;  /* 0x00000000020472ca */ /* 0x000fe200000e0000 */
[----:B------:R-:W1:Y:S01]  /*4620*/  S2R R3, SR_LANEID ;  /* 0x0000000000037919 */ /* 0x000e620000000000 */
[----:B------:R-:W-:-:S04]  /*4630*/  LOP3.LUT R0, RZ, R0, RZ, 0x33, !PT ;  /* 0x00000000ff007212 */ /* 0x000fc800078e33ff */
[----:B------:R-:W2:Y:S07]  /*4640*/  REDUX UR7, R0 ;  /* 0x00000000000773c4 */ /* 0x000eae0000000000 */
[----:B------:R-:W-:-:S03]  /*4650*/  ULOP3.LUT UR5, URZ, UR4, URZ, 0x33, !UPT ;  /* 0x00000004ff057292 */ /* 0x000fc6000f8e33ff */
[----:B------:R-:W-:Y:S02]  /*4660*/  VOTEU.ANY UR4, UPT, PT ;  /* 0x0000000000047886 */ /* 0x000fe400038e0100 */
[----:B------:R-:W-:Y:S01]  /*4670*/  UFLO.U32 UR4, UR4 ;  /* 0x00000004000472bd */ /* 0x000fe200080e0000 */
[----:B------:R-:W-:-:S04]  /*4680*/  IMAD.U32 R2, RZ, RZ, UR5 ;  /* 0x00000005ff027e24 */ /* 0x000fc8000f8e00ff */
[----:B------:R-:W3:Y:S02]  /*4690*/  REDUX UR8, R2 ;  /* 0x00000000020873c4 */ /* 0x000ee40000000000 */
[----:B------:R1:W-:Y:S01]  /*46a0*/  UTCATOMSWS.AND URZ, UR5 ;  /* 0x0000000500ff79e3 */ /* 0x0003e20008000000 */
[----:B--2---:R-:W-:Y:S01]  /*46b0*/  IMAD.U32 R0, RZ, RZ, UR7 ;  /* 0x00000007ff007e24 */ /* 0x004fe2000f8e00ff */
[----:B-1----:R-:W-:Y:S01]  /*46c0*/  ISETP.EQ.U32.AND P0, PT, R3, UR4, PT ;  /* 0x0000000403007c0c */ /* 0x002fe2000bf02070 */
[----:B---3--:R-:W-:-:S12]  /*46d0*/  IMAD.U32 R2, RZ, RZ, UR8 ;  /* 0x00000008ff027e24 */ /* 0x008fd8000f8e00ff */
[----:B------:R1:W-:Y:S04]  /*46e0*/  @P0 ATOMS.AND RZ, [UR6+0x14], R2 ;  /* 0x00001402ffff098c */ /* 0x0003e8000a800006 */
[----:B------:R1:W-:Y:S01]  /*46f0*/  @P0 ATOMS.AND RZ, [UR6+0x18], R0 ;  /* 0x00001800ffff098c */ /* 0x0003e2000a800006 */
[----:B------:R-:W-:Y:S05]  /*4700*/  BRA `(.L_x_79) ;  /* 0x0000000000147947 */ /* 0x000fea0003800000 */
.L_x_78:
[----:B------:R-:W-:Y:S02]  /*4710*/  MOV R2, 0x4730 ;  /* 0x0000473000027802 */ /* 0x000fe40000000f00 */
[----:B----45:R-:W-:Y:S05]  /*4720*/  CALL.REL.NOINC `($__internal_0_$__cuda_sm10x_tcgen05_guardrail_trap_col_being_dealloced_not_returned_by_alloc) ;  /* 0x0000005800e07944 */ /* 0x030fea0003c00000 */
[----:B------:R-:W-:Y:S05]  /*4730*/  BRA `(.L_x_79) ;  /* 0x0000000000087947 */ /* 0x000fea0003800000 */
.L_x_77:
[----:B------:R-:W-:Y:S02]  /*4740*/  MOV R2, 0x4760 ;  /* 0x0000476000027802 */ /* 0x000fe40000000f00 */
[----:B----45:R-:W-:Y:S05]  /*4750*/  CALL.REL.NOINC `($__internal_2_$__cuda_sm10x_tcgen05_guardrail_trap_unallocated_columns_being_dealloced) ;  /* 0x0000005800ec7944 */ /* 0x030fea0003c00000 */
.L_x_79:
[----:B------:R-:W-:Y:S01]  /*4760*/  NOP ;  /* 0x0000000000007918 */ /* 0x000fe20000000000 */
[----:B------:R-:W-:Y:S05]  /*4770*/  EXIT ;  /* 0x000000000000794d */ /* 0x000fea0003800000 */
.L_x_63:
[----:B------:R-:W-:-:S09]  /*4780*/  UISETP.NE.OR UP0, UPT, UR18, 0x3, !UP3 ;  /* 0x000000031200788c */ /* 0x000fd2000df05670 */
[----:B------:R-:W-:Y:S05]  /*4790*/  BRA.U UP0, `(.L_x_80) ;  /* 0x0000001100e87547 */ /* 0x000fea000b800000 */
[----:B------:R-:W2:Y:S01]  /*47a0*/  LDCU.64 UR4, c[0x0][0x988] ;  /* 0x00013100ff0477ac */ /* 0x000ea20008000a00 */
[----:B------:R-:W3:Y:S01]  /*47b0*/  S2UR UR10, SR_CgaCtaId ;  /* 0x00000000000a79c3 */ /* 0x000ee20000008800 */
[----:B------:R-:W-:Y:S01]  /*47c0*/  HFMA2 R10, -RZ, RZ, 0, 5.9604644775390625e-08 ;  /* 0x00000001ff0a7431 */ /* 0x000fe200000001ff */
[----:B------:R-:W-:Y:S01]  /*47d0*/  MOV R9, RZ ;  /* 0x000000ff00097202 */ /* 0x000fe20000000f00 */
[----:B------:R-:W4:Y:S01]  /*47e0*/  LDCU UR44, c[0x0][0x370] ;  /* 0x00006e00ff2c77ac */ /* 0x000f220008000800 */
[----:B------:R-:W-:Y:S01]  /*47f0*/  HFMA2 R3, -RZ, RZ, 0, 0.00048828125 ;  /* 0x00001000ff037431 */ /* 0x000fe200000001ff */
[----:B------:R-:W4:Y:S03]  /*4800*/  LDCU.128 UR28, c[0x0][0xc10] ;  /* 0x00018200ff1c77ac */ /* 0x000f260008000c00 */
[----:B------:R-:W1:Y:S01]  /*4810*/  LDC.64 R12, c[0x0][0x348] ;  /* 0x0000d200ff0c7b82 */ /* 0x000e620000000a00 */
[----:B------:R-:W3:Y:S01]  /*4820*/  LDCU UR38, c[0x0][0x374] ;  /* 0x00006e80ff2677ac */ /* 0x000ee20008000800 */
[----:B------:R-:W3:Y:S01]  /*4830*/  LDCU.64 UR26, c[0x0][0x990] ;  /* 0x00013200ff1a77ac */ /* 0x000ee20008000a00 */
[----:B------:R-:W3:Y:S01]  /*4840*/  LDCU UR17, c[0x0][0xc0c] ;  /* 0x00018180ff1177ac */ /* 0x000ee20008000800 */
[----:B--2---:R-:W-:Y:S01]  /*4850*/  UISETP.NE.U32.AND UP0, UPT, UR4, URZ, UPT ;  /* 0x000000ff0400728c */ /* 0x004fe2000bf05070 */
[----:B------:R-:W2:Y:S01]  /*4860*/  LDCU.128 UR32, c[0x0][0xa80] ;  /* 0x00015000ff2077ac */ /* 0x000ea20008000c00 */
[----:B------:R-:W2:Y:S01]  /*4870*/  LDCU UR55, c[0x0][0xc20] ;  /* 0x00018400ff3777ac */ /* 0x000ea20008000800 */
[----:B------:R-:W1:Y:S01]  /*4880*/  LDCU UR4, c[0x0][0xc30] ;  /* 0x00018600ff0477ac */ /* 0x000e620008000800 */
[----:B------:R-:W1:Y:S01]  /*4890*/  LDCU.128 UR40, c[0x0][0xa90] ;  /* 0x00015200ff2877ac */ /* 0x000e620008000c00 */
[----:B------:R-:W-:Y:S01]  /*48a0*/  UMOV UR20, 0x400 ;  /* 0x0000040000147882 */ /* 0x000fe20000000000 */
[----:B----4-:R-:W-:-:S02]  /*48b0*/  UIMAD.WIDE.U32 UR6, UR44, UR28, URZ ;  /* 0x0000001c2c0672a5 */ /* 0x010fc4000f8e00ff */
[----:B---3--:R-:W-:Y:S02]  /*48c0*/  UIMAD.WIDE.U32 UR8, UR38, UR31, URZ ;  /* 0x0000001f260872a5 */ /* 0x008fe4000f8e00ff */
[----:B------:R-:W-:Y:S02]  /*48d0*/  ULEA UR20, UR10, UR20, 0x18 ;  /* 0x000000140a147291 */ /* 0x000fe4000f8ec0ff */
[----:B------:R-:W-:Y:S02]  /*48e0*/  UISETP.NE.AND.EX UP5, UPT, UR5, URZ, UPT, UP0 ;  /* 0x000000ff0500728c */ /* 0x000fe4000bfa5300 */
[----:B------:R-:W-:Y:S02]  /*48f0*/  UISETP.NE.U32.AND UP6, UPT, UR26, URZ, UPT ;  /* 0x000000ff1a00728c */ /* 0x000fe4000bfc5070 */
[----:B------:R-:W-:Y:S02]  /*4900*/  UIADD3 UR46, UPT, UPT, UR20, 0x128, URZ ;  /* 0x00000128142e7890 */ /* 0x000fe4000fffe0ff */
[----:B------:R-:W-:-:S02]  /*4910*/  UIADD3 UR45, UPT, UPT, UR20, 0x168, URZ ;  /* 0x00000168142d7890 */ /* 0x000fc4000fffe0ff */
[----:B------:R-:W-:Y:S02]  /*4920*/  UIADD3 UR37, UPT, UPT, UR20, 0x110, URZ ;  /* 0x0000011014257890 */ /* 0x000fe4000fffe0ff */
[----:B------:R-:W-:Y:S02]  /*4930*/  UIADD3 UR36, UPT, UPT, UR20, 0x118, URZ ;  /* 0x0000011814247890 */ /* 0x000fe4000fffe0ff */
[----:B------:R-:W-:Y:S02]  /*4940*/  UIADD3 UR25, UPT, UPT, UR20, 0x120, URZ ;  /* 0x0000012014197890 */ /* 0x000fe4000fffe0ff */
[----:B------:R-:W-:Y:S02]  /*4950*/  UISETP.NE.AND UP0, UPT, UR39, 0x1, UPT ;  /* 0x000000012700788c */ /* 0x000fe4000bf05270 */
[----:B------:R-:W-:Y:S02]  /*4960*/  UISETP.GE.AND UP2, UPT, UR39, 0x1, UPT ;  /* 0x000000012700788c */ /* 0x000fe4000bf46270 */
[----:B------:R-:W-:Y:S01]  /*4970*/  UISETP.NE.AND UP0, UPT, UR17, 0x1, UPT ;  /* 0x000000011100788c */ /* 0x000fe2000bf05270 */
[----:B------:R-:W-:Y:S01]  /*4980*/  UMOV UR53, UR7 ;  /* 0x0000000700357c82 */ /* 0x000fe20008000000 */
[----:B------:R-:W-:Y:S01]  /*4990*/  UMOV UR50, UR9 ;  /* 0x0000000900327c82 */ /* 0x000fe20008000000 */
[----:B------:R-:W-:-:S02]  /*49a0*/  USEL UR54, URZ, 0x1, UP4 ;  /* 0x00000001ff367887 */ /* 0x000fc4000a000000 */
[----:B------:R-:W-:Y:S02]  /*49b0*/  UISETP.NE.AND UP2, UPT, UR30, 0x1, UPT ;  /* 0x000000011e00788c */ /* 0x000fe4000bf45270 */
[----:B--2---:R-:W-:Y:S01]  /*49c0*/  UISETP.NE.AND UP0, UPT, UR32, 0x1, UPT ;  /* 0x000000012000788c */ /* 0x004fe2000bf05270 */
[----:B------:R-:W2:Y:S01]  /*49d0*/  LDCU UR56, c[0x0][0xaa0] ;  /* 0x00015400ff3877ac */ /* 0x000ea20008000800 */
[----:B------:R-:W-:Y:S01]  /*49e0*/  UPLOP3.LUT UP4, UPT, UPT, UPT, UPT, 0x40, 0x4 ;  /* 0x000000000004789c */ /* 0x000fe20003f8e870 */
[----:B------:R-:W3:Y:S01]  /*49f0*/  LDCU.64 UR18, c[0x0][0xc28] ;  /* 0x00018500ff1277ac */ /* 0x000ee20008000a00 */
[----:B------:R-:W-:Y:S02]  /*4a00*/  UISETP.NE.AND.EX UP6, UPT, UR27, URZ, UPT, UP6 ;  /* 0x000000ff1b00728c */ /* 0x000fe4000bfc5360 */
[----:B------:R-:W-:Y:S02]  /*4a10*/  UPRMT UR46, UR10, 0x654, UR46 ;  /* 0x000006540a2e7896 */ /* 0x000fe4000800002e */
[----:B------:R-:W-:-:S02]  /*4a20*/  UPRMT UR45, URZ, 0x654, UR45 ;  /* 0x00000654ff2d7896 */ /* 0x000fc4000800002d */
[----:B------:R-:W-:Y:S02]  /*4a30*/  UPRMT UR49, UR10, 0x654, UR37 ;  /* 0x000006540a317896 */ /* 0x000fe40008000025 */
[----:B------:R-:W-:Y:S02]  /*4a40*/  UPRMT UR48, UR10, 0x654, UR36 ;  /* 0x000006540a307896 */ /* 0x000fe40008000024 */
[----:B------:R-:W-:Y:S02]  /*4a50*/  UPRMT UR47, UR10, 0x654, UR25 ;  /* 0x000006540a2f7896 */ /* 0x000fe40008000019 */
[----:B------:R-:W-:Y:S02]  /*4a60*/  USHF.R.U32.HI UR53, URZ, UR29, UR53 ;  /* 0x0000001dff357299 */ /* 0x000fe40008011635 */
[----:B------:R-:W-:Y:S02]  /*4a70*/  USHF.R.U32.HI UR50, URZ, UR55, UR50 ;  /* 0x00000037ff327299 */ /* 0x000fe40008011632 */
[----:B-1----:R-:W-:-:S02]  /*4a80*/  UISETP.NE.AND UP3, UPT, UR4, 0x1, UPT ;  /* 0x000000010400788c */ /* 0x002fc4000bf65270 */
[----:B------:R-:W-:Y:S02]  /*4a90*/  UISETP.NE.AND UP2, UPT, UR35, 0x1, UPT ;  /* 0x000000012300788c */ /* 0x000fe4000bf45270 */
[----:B--23--:R-:W-:-:S11]  /*4aa0*/  UISETP.NE.AND UP0, UPT, UR42, 0x1, UPT ;  /* 0x000000012a00788c */ /* 0x00cfd6000bf05270 */
.L_x_91:
[----:B------:R-:W-:Y:S04]  /*4ab0*/  SHF.L.U32 R2, R9, 0x1f, RZ ;  /* 0x0000001f09027819 */ /* 0x000fe800000006ff */
[----:B-1----:R-:W1:Y:S02]  /*4ac0*/  SYNCS.PHASECHK.TRANS64.TRYWAIT P0, [UR20+0x160], R2 ;  /* 0x00016002ff0075a7 */ /* 0x002e640008001114 */
[----:B-1----:R-:W-:Y:S05]  /*4ad0*/  @!P0 BRA `(.L_x_81) ;  /* 0x00000050009c8947 */ /* 0x002fea0003800000 */
.L_x_194:
[----:B------:R-:W2:Y:S01]  /*4ae0*/  LDS.128 R4, [UR20+0x1a0] ;  /* 0x0001a014ff047984 */ /* 0x000ea20008000c00 */
[----:B------:R-:W-:Y:S01]  /*4af0*/  UISETP.GE.AND UP0, UPT, UR39, 0x1, UPT ;  /* 0x000000012700788c */ /* 0x000fe2000bf06270 */
[----:B------:R-:W-:Y:S01]  /*4b00*/  @!PT LDS RZ, [RZ] ;  /* 0x00000000fffff984 */ /* 0x000fe20000000800 */
[----:B------:R-:W-:Y:S01]  /*4b10*/  @!PT LDS RZ, [RZ] ;  /* 0x00000000fffff984 */ /* 0x000fe20000000800 */
[----:B------:R-:W-:Y:S01]  /*4b20*/  @!PT LDS RZ, [RZ] ;  /* 0x00000000fffff984 */ /* 0x000fe20000000800 */
[----:B------:R-:W-:Y:S01]  /*4b30*/  @!PT LDS RZ, [RZ] ;  /* 0x00000000fffff984 */ /* 0x000fe20000000800 */
[----:B------:R3:W-:Y:S06]  /*4b40*/  MEMBAR.ALL.CTA ;  /* 0x0000000000007992 */ /* 0x0007ec0000008000 */
[----:B---3--:R-:W3:Y:S02]  /*4b50*/  FENCE.VIEW.ASYNC.S ;  /* 0x00000000000073c6 */ /* 0x008ee40000000000 */
[----:B---3--:R-:W-:Y:S01]  /*4b60*/  SYNCS.ARRIVE.TRANS64.RED.A1T0 RZ, [UR45], RZ ;  /* 0x000000ffffff79a7 */ /* 0x008fe2000810042d */
[----:B--2---:R-:W-:Y:S11]  /*4b70*/  LOP3.LUT P0, RZ, R6, 0x1, RZ, 0xc0, !PT ;  /* 0x0000000106ff7812 */ /* 0x004ff6000780c0ff */
[----:B------:R-:W-:Y:S02]  /*4b80*/  @!UPT UIADD3 URZ, UPT, UPT, URZ, URZ, URZ ;  /* 0x000000fffffff290 */ /* 0x000fe4000fffe0ff */
[----:B------:R-:W-:Y:S01]  /*4b90*/  VOTEU.ANY UP2, P0 ;  /* 0x0000000000ff7886 */ /* 0x000fe20000040100 */
[----:B------:R-:W-:Y:S11]  /*4ba0*/  PLOP3.LUT P0, PT, PT, PT, UP2, 0x80, 0x8 ;  /* 0x000000000008781c */ /* 0x000ff60003f0f028 */
[----:B------:R-:W-:Y:S02]  /*4bb0*/  @!UPT UIADD3 URZ, UPT, UPT, URZ, URZ, URZ ;  /* 0x000000fffffff290 */ /* 0x000fe4000fffe0ff */
[----:B-1----:R-:W-:Y:S02]  /*4bc0*/  @P0 MOV R2, R4 ;  /* 0x0000000400020202 */ /* 0x002fe40000000f00 */
[----:B------:R-:W-:Y:S02]  /*4bd0*/  @P0 LOP3.LUT R0, R5, 0xffff, RZ, 0xc0, !PT ;  /* 0x0000ffff05000812 */ /* 0x000fe400078ec0ff */
[----:B------:R-:W-:Y:S02]  /*4be0*/  @P0 R2UR UR5, R2 ;  /* 0x00000000020502ca */ /* 0x000fe400000e0000 */
[----:B------:R-:W-:Y:S11]  /*4bf0*/  @P0 R2UR UR4, R0 ;  /* 0x00000000000402ca */ /* 0x000ff600000e0000 */
[----:B------:R-:W-:Y:S02]  /*4c00*/  @UP2 UMOV UR16, UR5 ;  /* 0x0000000500102c82 */ /* 0x000fe40008000000 */
[----:B------:R-:W-:Y:S01]  /*4c10*/  @UP2 UMOV UR15, UR4 ;  /* 0x00000004000f2c82 */ /* 0x000fe20008000000 */
[----:B------:R-:W-:Y:S05]  /*4c20*/  BRA.U !UP0, `(.L_x_82) ;  /* 0x0000000108c07547 */ /* 0x000fea000b800000 */
[----:B------:R-:W-:Y:S02]  /*4c30*/  UIMAD.WIDE.U32 UR8, UR15, UR31, URZ ;  /* 0x0000001f0f0872a5 */ /* 0x000fe4000f8e00ff */
[----:B------:R-:W-:Y:S02]  /*4c40*/  UP2UR UR14, UPR, URZ, 0x4 ;  /* 0x00000004ff0e7883 */ /* 0x000fe40008000000 */
[----:B------:R-:W-:Y:S02]  /*4c50*/  UISETP.NE.AND UP2, UPT, UR30, 0x1, UPT ;  /* 0x000000011e00788c */ /* 0x000fe4000bf45270 */
[----:B------:R-:W-:Y:S02]  /*4c60*/  UIMAD.WIDE.U32 UR10, UR16, UR28, URZ ;  /* 0x0000001c100a72a5 */ /* 0x000fe4000f8e00ff */
[----:B------:R-:W-:Y:S02]  /*4c70*/  USEL UR4, UR38, UR50, !UP2 ;  /* 0x0000003226047287 */ /* 0x000fe4000d000000 */
[----:B------:R-:W-:Y:S02]  /*4c80*/  UISETP.NE.AND UP0, UPT, UR17, 0x1, UPT ;  /* 0x000000011100788c */ /* 0x000fe4000bf05270 */
[----:B------:R-:W-:Y:S02]  /*4c90*/  UP2UR UR21, UPR, URZ, 0x2 ;  /* 0x00000002ff157883 */ /* 0x000fe40008000000 */
[----:B------:R-:W-:Y:S02]  /*4ca0*/  UISETP.NE.AND UP1, UPT, UR39, 0x1, UPT ;  /* 0x000000012700788c */ /* 0x000fe4000bf25270 */
[----:B------:R-:W-:Y:S02]  /*4cb0*/  UIMAD.WIDE.U32 UR12, UR4, UR18, URZ ;  /* 0x00000012040c72a5 */ /* 0x000fe4000f8e00ff */
[----:B------:R-:W-:Y:S01]  /*4cc0*/  USEL UR7, UR44, UR53, !UP0 ;  /* 0x000000352c077287 */ /* 0x000fe2000c000000 */
[----:B------:R-:W-:Y:S02]  /*4cd0*/  UMOV UR5, UR9 ;  /* 0x0000000900057c82 */ /* 0x000fe40008000000 */
[----:B------:R-:W-:Y:S02]  /*4ce0*/  USHF.R.U32.HI UR6, URZ, UR55, UR5 ;  /* 0x00000037ff067299 */ /* 0x000fe40008011605 */
[----:B------:R-:W-:Y:S02]  /*4cf0*/  UIMAD.WIDE.U32 UR22, UR7, UR18, URZ ;  /* 0x00000012071672a5 */ /* 0x000fe4000f8e00ff */
[----:B------:R-:W-:Y:S02]  /*4d00*/  USEL UR6, UR15, UR6, !UP2 ;  /* 0x000000060f067287 */ /* 0x000fe4000d000000 */
[----:B------:R-:W-:Y:S01]  /*4d10*/  UISETP.NE.AND UP2, UPT, UR14, URZ, UPT ;  /* 0x000000ff0e00728c */ /* 0x000fe2000bf45270 */
[----:B------:R-:W-:Y:S01]  /*4d20*/  UMOV UR5, UR11 ;  /* 0x0000000b00057c82 */ /* 0x000fe20008000000 */
[----:B------:R-:W-:Y:S02]  /*4d30*/  UIMAD.WIDE.U32 UR10, UR6, UR18, URZ ;  /* 0x00000012060a72a5 */ /* 0x000fe4000f8e00ff */
[----:B------:R-:W-:Y:S03]  /*4d40*/  USHF.R.U32.HI UR8, URZ, UR29, UR5 ;  /* 0x0000001dff087299 */ /* 0x000fe60008011605 */
[----:B------:R-:W-:Y:S02]  /*4d50*/  UMOV UR5, UR13 ;  /* 0x0000000d00057c82 */ /* 0x000fe40008000000 */
[----:B------:R-:W-:Y:S03]  /*4d60*/  @UP1 USHF.R.U32.HI UR4, URZ, UR19, UR5 ;  /* 0x00000013ff041299 */ /* 0x000fe60008011605 */
[----:B------:R-:W-:Y:S01]  /*4d70*/  UMOV UR5, UR23 ;  /* 0x0000001700057c82 */ /* 0x000fe20008000000 */
[----:B------:R-:W-:Y:S02]  /*4d80*/  UIMAD UR4, UR39, UR4, URZ ;  /* 0x00000004270472a4 */ /* 0x000fe4000f8e02ff */
[----:B------:R-:W-:Y:S02]  /*4d90*/  @UP1 USHF.R.U32.HI UR7, URZ, UR19, UR5 ;  /* 0x00000013ff071299 */ /* 0x000fe40008011605 */
[----:B------:R-:W-:Y:S02]  /*4da0*/  USEL UR5, UR16, UR8, !UP0 ;  /* 0x0000000810057287 */ /* 0x000fe4000c000000 */
[----:B------:R-:W-:Y:S02]  /*4db0*/  UIMAD UR8, UR39, UR7, URZ ;  /* 0x00000007270872a4 */ /* 0x000fe4000f8e02ff */
[----:B------:R-:W-:Y:S03]  /*4dc0*/  UISETP.GE.AND UP0, UPT, UR6, UR4, UPT ;  /* 0x000000040600728c */ /* 0x000fe6000bf06270 */
[----:B------:R-:W-:Y:S01]  /*4dd0*/  UMOV UR4, UR11 ;  /* 0x0000000b00047c82 */ /* 0x000fe20008000000 */
[----:B------:R-:W-:Y:S02]  /*4de0*/  UISETP.GE.OR UP0, UPT, UR5, UR8, UP0 ;  /* 0x000000080500728c */ /* 0x000fe40008706670 */
[----:B------:R-:W-:Y:S02]  /*4df0*/  USHF.R.U32.HI UR4, URZ, UR19, UR4 ;  /* 0x00000013ff047299 */ /* 0x000fe40008011604 */
[----:B------:R-:W-:Y:S02]  /*4e00*/  UIMAD.WIDE.U32 UR8, UR5, UR18, URZ ;  /* 0x00000012050872a5 */ /* 0x000fe4000f8e00ff */
[----:B------:R-:W-:Y:S04]  /*4e10*/  USEL UR10, UR6, UR4, !UP1 ;  /* 0x00000004060a7287 */ /* 0x000fe8000c800000 */
[----:B------:R-:W-:Y:S01]  /*4e20*/  UIADD3 UR11, UPT, UPT, -UR10, URZ, URZ ;  /* 0x000000ff0a0b7290 */ /* 0x000fe2000fffe1ff */
[----:B------:R-:W-:Y:S02]  /*4e30*/  @!UP0 UMOV UR4, UR9 ;  /* 0x0000000900048c82 */ /* 0x000fe40008000000 */
[----:B------:R-:W-:Y:S02]  /*4e40*/  @!UP0 USHF.R.U32.HI UR4, URZ, UR19, UR4 ;  /* 0x00000013ff048299 */ /* 0x000fe40008011604 */
[----:B------:R-:W-:Y:S02]  /*4e50*/  UIMAD UR8, UR39, UR11, UR6 ;  /* 0x0000000b270872a4 */ /* 0x000fe4000f8e0206 */
[----:B------:R-:W-:Y:S02]  /*4e60*/  @!UP0 USEL UR4, UR5, UR4, !UP1 ;  /* 0x0000000405048287 */ /* 0x000fe4000c800000 */
[----:B------:R-:W-:Y:S02]  /*4e70*/  UISETP.NE.AND UP1, UPT, UR21, URZ, UPT ;  /* 0x000000ff1500728c */ /* 0x000fe4000bf25270 */
[----:B------:R-:W-:Y:S02]  /*4e80*/  @!UP0 UIMAD UR8, UR7, UR8, UR4 ;  /* 0x00000008070882a4 */ /* 0x000fe4000f8e0204 */
[----:B------:R-:W-:Y:S02]  /*4e90*/  @!UP0 UIADD3 UR9, UPT, UPT, UR10, -UR4, URZ ;  /* 0x800000040a098290 */ /* 0x000fe4000fffe0ff */
[----:B------:R-:W-:Y:S02]  /*4ea0*/  UIADD3 UR4, UPT, UPT, -UR5, URZ, URZ ;  /* 0x000000ff05047290 */ /* 0x000fe4000fffe1ff */
[----:B------:R-:W-:Y:S02]  /*4eb0*/  UIADD3 UR7, UPT, UPT, -UR6, URZ, URZ ;  /* 0x000000ff06077290 */ /* 0x000fe4000fffe1ff */
[----:B------:R-:W-:Y:S02]  /*4ec0*/  @!UP0 UIMAD UR6, UR9, UR39, UR5 ;  /* 0x00000027090682a4 */ /* 0x000fe4000f8e0205 */
[----:B------:R-:W-:Y:S02]  /*4ed0*/  UIMAD UR16, UR17, UR4, UR16 ;  /* 0x00000004111072a4 */ /* 0x000fe4000f8e0210 */
[----:B------:R-:W-:Y:S01]  /*4ee0*/  UIMAD UR15, UR30, UR7, UR15 ;  /* 0x000000071e0f72a4 */ /* 0x000fe2000f8e020f */
[----:B------:R-:W-:Y:S02]  /*4ef0*/  @!UP0 UMOV UR5, UR8 ;  /* 0x0000000800058c82 */ /* 0x000fe40008000000 */
[----:B------:R-:W-:Y:S02]  /*4f00*/  UIMAD UR16, UR5, UR17, UR16 ;  /* 0x00000011051072a4 */ /* 0x000fe4000f8e0210 */
[----:B------:R-:W-:Y:S11]  /*4f10*/  UIMAD UR15, UR6, UR30, UR15 ;  /* 0x0000001e060f72a4 */ /* 0x000ff6000f8e020f */
[----:B------:R-:W-:Y:S01]  /*4f20*/  @!UPT UIADD3 URZ, UPT, UPT, URZ, URZ, URZ ;  /* 0x000000fffffff290 */ /* 0x000fe2000fffe0ff */
.L_x_82:
[----:B------:R-:W1:Y:S01]  /*4f30*/  @!UP3 LDCU.128 UR8, c[0x0][0xc10] ;  /* 0x00018200ff08b7ac */ /* 0x000e620008000c00 */
[----:B------:R-:W-:Y:S02]  /*4f40*/  ISETP.NE.U32.AND P1, PT, RZ, UR26, PT ;  /* 0x0000001aff007c0c */ /* 0x000fe4000bf25070 */
[----:B------:R-:W-:Y:S02]  /*4f50*/  SHF.L.U32 R8, R10, 0x1f, RZ ;  /* 0x0000001f0a087819 */ /* 0x000fe400000006ff */
[----:B------:R-:W-:Y:S01]  /*4f60*/  ISETP.NE.AND.EX P1, PT, RZ, UR27, PT, P1 ;  /* 0x0000001bff007c0c */ /* 0x000fe2000bf25310 */
[----:B------:R-:W2:Y:S01]  /*4f70*/  @!UP3 LDCU UR5, c[0x0][0xc0c] ;  /* 0x00018180ff05b7ac */ /* 0x000ea20008000800 */
[----:B-1----:R-:W-:Y:S07]  /*4f80*/  UIMAD.WIDE.U32 UR6, UR16, UR8, URZ ;  /* 0x00000008100672a5 */ /* 0x002fee000f8e00ff */
[----:B------:R-:W-:Y:S01]  /*4f90*/  @!UP3 UMOV UR4, UR7 ;  /* 0x000000070004bc82 */ /* 0x000fe20008000000 */
[----:B--2---:R-:W-:Y:S02]  /*4fa0*/  @!UP3 UISETP.NE.AND UP0, UPT, UR5, 0x1, UPT ;  /* 0x000000010500b88c */ /* 0x004fe4000bf05270 */
[----:B------:R-:W-:Y:S02]  /*4fb0*/  @!UP3 USHF.R.U32.HI UR4, URZ, UR9, UR4 ;  /* 0x00000009ff04b299 */ /* 0x000fe40008011604 */
[----:B------:R-:W-:Y:S02]  /*4fc0*/  UIMAD.WIDE.U32 UR6, UR15, UR11, URZ ;  /* 0x0000000b0f0672a5 */ /* 0x000fe4000f8e00ff */
[----:B------:R-:W-:Y:S02]  /*4fd0*/  @!UP3 USEL UR8, UR16, UR4, !UP0 ;  /* 0x000000041008b287 */ /* 0x000fe4000c000000 */
[----:B------:R-:W-:Y:S03]  /*4fe0*/  @!UP3 UISETP.NE.AND UP0, UPT, UR10, 0x1, UPT ;  /* 0x000000010a00b88c */ /* 0x000fe6000bf05270 */
[----:B------:R-:W-:Y:S01]  /*4ff0*/  @!UP3 UMOV UR6, UR7 ;  /* 0x000000070006bc82 */ /* 0x000fe20008000000 */
[----:B------:R-:W-:Y:S01]  /*5000*/  USHF.L.U32 UR7, UR24, 0x7, URZ ;  /* 0x0000000718077899 */ /* 0x000fe200080006ff */
[----:B------:R-:W1:Y:S02]  /*5010*/  @!UP3 LDCU UR4, c[0x0][0xc20] ;  /* 0x00018400ff04b7ac */ /* 0x000e640008000800 */
[----:B-1----:R-:W-:Y:S04]  /*5020*/  @!UP3 USHF.R.U32.HI UR6, URZ, UR4, UR6 ;  /* 0x00000004ff06b299 */ /* 0x002fe80008011606 */
[----:B------:R-:W-:Y:S04]  /*5030*/  @!UP3 USEL UR6, UR15, UR6, !UP0 ;  /* 0x000000060f06b287 */ /* 0x000fe8000c000000 */
[----:B------:R-:W-:Y:S02]  /*5040*/  @!UP3 UIADD3 UR4, UPT, UPT, -UR8, UR6, URZ ;  /* 0x000000060804b290 */ /* 0x000fe4000fffe1ff */
[----:B------:R-:W-:Y:S02]  /*5050*/  @!UP3 UIADD3 UR6, UPT, UPT, UR8, -UR6, URZ ;  /* 0x800000060806b290 */ /* 0x000fe4000fffe0ff */
[----:B------:R-:W-:Y:S02]  /*5060*/  @!UP3 UIMAD UR16, UR4, UR5, UR16 ;  /* 0x000000050410b2a4 */ /* 0x000fe4000f8e0210 */
[----:B------:R-:W-:Y:S01]  /*5070*/  @!UP3 UIMAD UR15, UR6, UR10, UR15 ;  /* 0x0000000a060fb2a4 */ /* 0x000fe2000f8e020f */
[----:B------:R-:W-:Y:S11]  /*5080*/  BRA.U UP4, `(.L_x_83) ;  /* 0x0000000104107547 */ /* 0x000ff6000b800000 */
[----:B------:R-:W-:Y:S04]  /*5090*/  MOV R2, UR54 ;  /* 0x0000003600027c02 */ /* 0x000fe80008000f00 */
[----:B------:R-:W-:Y:S04]  /*50a0*/  SHF.L.U32 R2, R2, 0x1f, RZ ;  /* 0x0000001f02027819 */ /* 0x000fe800000006ff */
[----:B------:R-:W1:Y:S02]  /*50b0*/  SYNCS.PHASECHK.TRANS64.TRYWAIT P2, [UR20+0x158], R2 ;  /* 0x00015802ff0075a7 */ /* 0x000e640008041114 */
[----:B-1----:R-:W-:Y:S05]  /*50c0*/  @!P2 BRA `(.L_x_84) ;  /* 0x0000004c0038a947 */ /* 0x002fea0003800000 */
.L_x_83:
[----:B------:R-:W-:Y:S05]  /*50d0*/  BRA.U !UP6, `(.L_x_85) ;  /* 0x000000010e387547 */ /* 0x000fea000b800000 */
[----:B------:R-:W-:Y:S01]  /*50e0*/  UPLOP3.LUT UP1, UPT, UPT, UPT, UP5, 0x80, 0x8 ;  /* 0x000000000008789c */ /* 0x000fe20003f2f050 */
[----:B-1----:R-:W-:Y:S01]  /*50f0*/  HFMA2 R0, -RZ, RZ, 0, 5.9604644775390625e-08 ;  /* 0x00000001ff007431 */ /* 0x002fe200000001ff */
[----:B------:R-:W1:Y:S01]  /*5100*/  LDCU.64 UR8, c[0x0][0x358] ;  /* 0x00006b00ff0877ac */ /* 0x000e620008000a00 */
[----:B------:R-:W-:Y:S03]  /*5110*/  IMAD.MOV.U32 R49, RZ, RZ, 0x1 ;  /* 0x00000001ff317424 */ /* 0x000fe600078e00ff */
[----:B------:R-:W-:Y:S05]  /*5120*/  PLOP3.LUT P2, PT, PT, PT, UP1, 0x80, 0x8 ;  /* 0x000000000008781c */ /* 0x000fea0003f4f018 */
[----:B------:R-:W2:Y:S01]  /*5130*/  @UP1 LDCU.64 UR4, c[0x0][0x988] ;  /* 0x00013100ff0417ac */ /* 0x000ea20008000a00 */
[----:B------:R-:W-:Y:S07]  /*5140*/  @UP1 UIMAD UR6, UR52, UR26, URZ ;  /* 0x0000001a340612a4 */ /* 0x000fee000f8e02ff */
[----:B------:R-:W-:Y:S01]  /*5150*/  @!P2 PRMT R49, R0, 0x7610, R49 ;  /* 0x000076100031a816 */ /* 0x000fe20000000031 */
[----:B--2---:R-:W-:Y:S06]  /*5160*/  @UP1 UIMAD.WIDE UR4, UR6, 0x4, UR4 ;  /* 0x00000004060418a5 */ /* 0x004fec000f8e0204 */
[----:B------:R-:W-:Y:S01]  /*5170*/  IMAD.U32 R14, RZ, RZ, UR4 ;  /* 0x00000004ff0e7e24 */ /* 0x000fe2000f8e00ff */
[----:B------:R-:W-:Y:S04]  /*5180*/  MOV R15, UR5 ;  /* 0x00000005000f7c02 */ /* 0x000fe80008000f00 */
[----:B------:R-:W2:Y:S01]  /*5190*/  @!UP1 LDCU UR4, c[0x0][0x980] ;  /* 0x00013000ff0497ac */ /* 0x000ea20008000800 */
[----:B-1---5:R3:W5:Y:S02]  /*51a0*/  @P2 LDG.E R27, desc[UR8][R14.64] ;  /* 0x000000080e1b2981 */ /* 0x022764000c1e1900 */
[----:B--23--:R-:W-:Y:S07]  /*51b0*/  @!P2 IMAD.U32 R27, RZ, RZ, UR4 ;  /* 0x00000004ff1bae24 */ /* 0x00cfee000f8e00ff */
.L_x_85:
[----:B-----5:R-:W-:Y:S01]  /*51c0*/  @!P1 FSETP.EQ.AND P3, PT, R27, RZ, PT ;  /* 0x000000ff1b00920b */ /* 0x020fe20003f62000 */
[----:B------:R-:W-:Y:S01]  /*51d0*/  @!UPT UIADD3 URZ, UPT, UPT, URZ, URZ, URZ ;  /* 0x000000fffffff290 */ /* 0x000fe2000fffe0ff */
[----:B------:R-:W-:Y:S11]  /*51e0*/  @!P1 BRA `(.L_x_86) ;  /* 0x0000000000149947 */ /* 0x000ff60003800000 */
[----:B------:R-:W-:Y:S02]  /*51f0*/  LOP3.LUT P1, RZ, R49, 0xff, RZ, 0xc0, !PT ;  /* 0x000000ff31ff7812 */ /* 0x000fe4000782c0ff */
[----:B------:R-:W-:Y:S04]  /*5200*/  PLOP3.LUT P3, PT, PT, PT, UP1, 0x80, 0x8 ;  /* 0x000000000008781c */ /* 0x000fe80003f6f018 */
[----:B------:R-:W-:Y:S07]  /*5210*/  PLOP3.LUT P3, PT, P3, PT, PT, 0x8, 0x80 ;  /* 0x000000000080781c */ /* 0x000fee0001f6e170 */
[----:B------:R-:W-:Y:S11]  /*5220*/  @P1 FSETP.EQ.AND P3, PT, R27, RZ, PT ;  /* 0x000000ff1b00120b */ /* 0x000ff60003f62000 */
[----:B------:R-:W-:Y:S02]  /*5230*/  @!UPT UIADD3 URZ, UPT, UPT, URZ, URZ, URZ ;  /* 0x000000fffffff290 */ /* 0x000fe4000fffe0ff */
.L_x_86:
[----:B------:R-:W-:Y:S01]  /*5240*/  USHF.L.U32 UR11, UR51, 0x6, URZ ;  /* 0x00000006330b7899 */ /* 0x000fe200080006ff */
[----:B------:R-:W2:Y:S01]  /*5250*/  SYNCS.PHASECHK.TRANS64.TRYWAIT P1, [UR20+0x130], R8 ;  /* 0x00013008ff0075a7 */ /* 0x000ea20008021114 */
[----:B------:R-:W-:Y:S02]  /*5260*/  UISETP.NE.AND UP0, UPT, UR32, 0x1, UPT ;  /* 0x000000012000788c */ /* 0x000fe4000bf05270 */
[----:B------:R-:W-:Y:S01]  /*5270*/  UIMAD.WIDE.U32 UR4, UR11, UR33, URZ ;  /* 0x000000210b0472a5 */ /* 0x000fe2000f8e00ff */
[----:B------:R-:W-:Y:S04]  /*5280*/  ELECT P2, URZ, PT ;  /* 0x0000000000ff782f */ /* 0x000fe80003840000 */
[----:B------:R-:W-:Y:S02]  /*5290*/  PLOP3.LUT P2, PT, P3, P2, PT, 0xf2, 0x2f ;  /* 0x00000000002f781c */ /* 0x000fe40001f45e72 */
[----:B------:R-:W-:Y:S02]  /*52a0*/  UMOV UR4, UR5 ;  /* 0x0000000500047c82 */ /* 0x000fe40008000000 */
[----:B------:R-:W-:Y:S04]  /*52b0*/  USHF.R.U32.HI UR4, URZ, UR34, UR4 ;  /* 0x00000022ff047299 */ /* 0x000fe80008011604 */
[----:B------:R-:W-:Y:S02]  /*52c0*/  USEL UR12, UR11, UR4, !UP0 ;  /* 0x000000040b0c7287 */ /* 0x000fe4000c000000 */
[----:B------:R-:W-:Y:S02]  /*52d0*/  UISETP.NE.AND UP0, UPT, UR35, 0x1, UPT ;  /* 0x000000012300788c */ /* 0x000fe4000bf05270 */
[----:B------:R-:W-:Y:S02]  /*52e0*/  UIMAD.WIDE.U32 UR4, UR12, UR40, URZ ;  /* 0x000000280c0472a5 */ /* 0x000fe4000f8e00ff */
[----:B------:R-:W-:Y:S01]  /*52f0*/  UIADD3 UR6, UPT, UPT, -UR12, URZ, URZ ;  /* 0x000000ff0c067290 */ /* 0x000fe2000fffe1ff */
[----:B-1----:R-:W-:Y:S03]  /*5300*/  @!P2 IMAD.MOV.U32 R0, RZ, 0x20, RZ ;  /* 0x00000020ff00a824 */ /* 0x002fe600078e00ff */
[----:B------:R-:W-:Y:S01]  /*5310*/  UIMAD UR11, UR32, UR6, UR11 ;  /* 0x00000006200b72a4 */ /* 0x000fe2000f8e020b */
[----:B------:R-:W-:Y:S01]  /*5320*/  @!P2 IMAD.MOV.U32 R0, RZ, 0x400, R0 ;  /* 0x00000400ff00a824 */ /* 0x000fe200078e0000 */
[----:B------:R-:W-:Y:S02]  /*5330*/  UMOV UR4, UR5 ;  /* 0x0000000500047c82 */ /* 0x000fe40008000000 */
[----:B------:R-:W-:Y:S04]  /*5340*/  USHF.R.U32.HI UR4, URZ, UR41, UR4 ;  /* 0x00000029ff047299 */ /* 0x000fe80008011604 */
[----:B------:R-:W-:Y:S02]  /*5350*/  USEL UR13, UR12, UR4, !UP0 ;  /* 0x000000040c0d7287 */ /* 0x000fe4000c000000 */
[----:B------:R-:W-:Y:S02]  /*5360*/  UISETP.NE.AND UP0, UPT, UR42, 0x1, UPT ;  /* 0x000000012a00788c */ /* 0x000fe4000bf05270 */
[----:B------:R-:W-:Y:S07]  /*5370*/  UIMAD.WIDE.U32 UR4, UR13, UR43, URZ ;  /* 0x0000002b0d0472a5 */ /* 0x000fee000f8e00ff */
[----:B------:R-:W-:Y:S02]  /*5380*/  UMOV UR4, UR5 ;  /* 0x0000000500047c82 */ /* 0x000fe40008000000 */
[----:B------:R-:W-:Y:S04]  /*5390*/  USHF.R.U32.HI UR4, URZ, UR56, UR4 ;  /* 0x00000038ff047299 */ /* 0x000fe80008011604 */
[----:B------:R-:W-:Y:S02]  /*53a0*/  USEL UR14, UR13, UR4, !UP0 ;  /* 0x000000040d0e7287 */ /* 0x000fe4000c000000 */
[----:B------:R-:W-:Y:S02]  /*53b0*/  UIADD3 UR4, UPT, UPT, -UR13, URZ, URZ ;  /* 0x000000ff0d047290 */ /* 0x000fe4000fffe1ff */
[----:B------:R-:W-:Y:S02]  /*53c0*/  UIADD3 UR5, UPT, UPT, -UR14, URZ, URZ ;  /* 0x000000ff0e057290 */ /* 0x000fe4000fffe1ff */
[----:B------:R-:W-:Y:S02]  /*53d0*/  UIMAD UR12, UR35, UR4, UR12 ;  /* 0x00000004230c72a4 */ /* 0x000fe4000f8e020c */
[----:B------:R-:W-:Y:S01]  /*53e0*/  UIMAD UR13, UR42, UR5, UR13 ;  /* 0x000000052a0d72a4 */ /* 0x000fe2000f8e020d */
[----:B--2---:R-:W-:Y:S11]  /*53f0*/  @!P1 BRA `(.L_x_87) ;  /* 0x0000004800849947 */ /* 0x004ff60003800000 */
.L_x_197:
[----:B------:R-:W-:Y:S01]  /*5400*/  @!P2 R2UR UR4, R0 ;  /* 0x000000000004a2ca */ /* 0x000fe200000e0000 */
[----:B------:R-:W-:Y:S01]  /*5410*/  VOTEU.ALL UP0, P2 ;  /* 0x0000000000ff7886 */ /* 0x000fe20001000000 */
[----:B-1----:R-:W-:Y:S04]  /*5420*/  @!P2 IADD3 R2, P1, PT, R12, 0x680, RZ ;  /* 0x000006800c02a810 */ /* 0x002fe80007f3e0ff */
[----:B------:R-:W-:Y:S01]  /*5430*/  @!P2 R2UR UR5, R2 ;  /* 0x000000000205a2ca */ /* 0x000fe200000e0000 */
[----:B------:R-:W-:Y:S01]  /*5440*/  @!P2 IMAD.X R0, RZ, RZ, R13, P1 ;  /* 0x000000ffff00a224 */ /* 0x000fe200008e060d */
[----:B------:R-:W-:Y:S05]  /*5450*/  @!UP0 UIADD3 UR8, UPT, UPT, UR20, 0x200, URZ ;  /* 0x0000020014088890 */ /* 0x000fea000fffe0ff */
[----:B------:R-:W-:Y:S01]  /*5460*/  @!UP0 UPRMT UR6, UR4, 0x5410, URZ ;  /* 0x0000541004068896 */ /* 0x000fe200080000ff */
[----:B------:R-:W-:Y:S01]  /*5470*/  @!P2 R2UR UR4, R0 ;  /* 0x000000000004a2ca */ /* 0x000fe200000e0000 */
[----:B------:R-:W-:Y:S01]  /*5480*/  VOTEU.ALL UP0, P2 ;  /* 0x0000000000ff7886 */ /* 0x000fe20001000000 */
[----:B------:R-:W-:Y:S03]  /*5490*/  @!P2 IMAD.MOV.U32 R0, RZ, RZ, 0x1000 ;  /* 0x00001000ff00a424 */ /* 0x000fe600078e00ff */
[----:B------:R-:W-:Y:S01]  /*54a0*/  IMAD.U32 R14, RZ, RZ, UR5 ;  /* 0x00000005ff0e7e24 */ /* 0x000fe2000f8e00ff */
[----:B------:R-:W-:Y:S01]  /*54b0*/  @!UP0 UMOV UR9, UR37 ;  /* 0x0000002500098c82 */ /* 0x000fe20008000000 */
[----:B------:R-:W-:Y:S06]  /*54c0*/  @!UP0 UMOV UR10, UR7 ;  /* 0x00000007000a8c82 */ /* 0x000fec0008000000 */
[----:B------:R-:W-:Y:S01]  /*54d0*/  IMAD.U32 R15, RZ, RZ, UR4 ;  /* 0x00000004ff0f7e24 */ /* 0x000fe2000f8e00ff */
[----:B------:R-:W-:Y:S04]  /*54e0*/  @!P2 R2UR UR4, R14 ;  /* 0x000000000e04a2ca */ /* 0x000fe800000e0000 */
[----:B------:R-:W-:Y:S11]  /*54f0*/  @!P2 R2UR UR5, R15 ;  /* 0x000000000f05a2ca */ /* 0x000ff600000e0000 */
[----:B------:R-:W-:Y:S02]  /*5500*/  @!UPT UIADD3 URZ, UPT, UPT, URZ, URZ, URZ ;  /* 0x000000fffffff290 */ /* 0x000fe4000fffe0ff */
[----:B------:R1:W-:Y:S01]  /*5510*/  @!UP0 UTMALDG.5D.IM2COL [UR8], [UR4], UR6 ;  /* 0x00000008040083b4 */ /* 0x0003e20008060006 */
[----:B------:R2:W-:Y:S01]  /*5520*/  @!P2 SYNCS.ARRIVE.TRANS64.RED.A0TR RZ, [UR20+0x110], R0 ;  /* 0x00011000ffffa9a7 */ /* 0x0005e20008300414 */
[----:B------:R-:W-:Y:S01]  /*5530*/  SYNCS.ARRIVE.TRANS64.RED.A1T0 RZ, [UR49], RZ ;  /* 0x000000ffffff79a7 */ /* 0x000fe20008100431 */
[----:B--2---:R-:W-:Y:S01]  /*5540*/  @!P2 IMAD.MOV.U32 R0, RZ, 0x20, RZ ;  /* 0x00000020ff00a824 */ /* 0x004fe200078e00ff */
[----:B------:R-:W2:Y:S03]  /*5550*/  SYNCS.PHASECHK.TRANS64.TRYWAIT P1, [UR20+0x138], R8 ;  /* 0x00013808ff0075a7 */ /* 0x000ea60008021114 */
[----:B------:R-:W-:Y:S01]  /*5560*/  @!P2 IMAD.MOV.U32 R0, RZ, 0x400, R0 ;  /* 0x00000400ff00a824 */ /* 0x000fe200078e0000 */
[----:B-12---:R-:W-:Y:S06]  /*5570*/  @!P1 BRA `(.L_x_88) ;  /* 0x00000048003c9947 */ /* 0x006fec0003800000 */
.L_x_199:
[----:B------:R-:W-:Y:S01]  /*5580*/  @!P2 R2UR UR4, R0 ;  /* 0x000000000004a2ca */ /* 0x000fe200000e0000 */
[----:B------:R-:W-:Y:S01]  /*5590*/  VOTEU.ALL UP0, P2 ;  /* 0x0000000000ff7886 */ /* 0x000fe20001000000 */
[----:B-1----:R-:W-:Y:S04]  /*55a0*/  @!P2 IADD3 R2, P1, PT, R12, 0x680, RZ ;  /* 0x000006800c02a810 */ /* 0x002fe80007f3e0ff */
[----:B------:R-:W-:Y:S01]  /*55b0*/  @!P2 R2UR UR5, R2 ;  /* 0x000000000205a2ca */ /* 0x000fe200000e0000 */
[----:B------:R-:W-:Y:S01]  /*55c0*/  @!P2 IMAD.X R0, RZ, RZ, R13, P1 ;  /* 0x000000ffff00a224 */ /* 0x000fe200008e060d */
[----:B------:R-:W-:Y:S02]  /*55d0*/  @!UP0 UIADD3 UR10, UPT, UPT, UR7, 0x20, URZ ;  /* 0x00000020070a8890 */ /* 0x000fe4000fffe0ff */
[----:B------:R-:W-:Y:S03]  /*55e0*/  @!UP0 UIADD3 UR8, UPT, UPT, UR20, 0x1200, URZ ;  /* 0x0000120014088890 */ /* 0x000fe6000fffe0ff */
[----:B------:R-:W-:Y:S01]  /*55f0*/  @!UP0 UPRMT UR6, UR4, 0x5410, URZ ;  /* 0x0000541004068896 */ /* 0x000fe200080000ff */
[----:B------:R-:W-:Y:S01]  /*5600*/  @!P2 R2UR UR4, R0 ;  /* 0x000000000004a2ca */ /* 0x000fe200000e0000 */
[----:B------:R-:W-:Y:S01]  /*5610*/  VOTEU.ALL UP0, P2 ;  /* 0x0000000000ff7886 */ /* 0x000fe20001000000 */
[----:B------:R-:W-:Y:S03]  /*5620*/  @!P2 IMAD.MOV.U32 R0, RZ, RZ, 0x1000 ;  /* 0x00001000ff00a424 */ /* 0x000fe600078e00ff */
[----:B------:R-:W-:Y:S01]  /*5630*/  IMAD.U32 R14, RZ, RZ, UR5 ;  /* 0x00000005ff0e7e24 */ /* 0x000fe2000f8e00ff */
[----:B------:R-:W-:Y:S07]  /*5640*/  @!UP0 UMOV UR9, UR36 ;  /* 0x0000002400098c82 */ /* 0x000fee0008000000 */
        /* <DEDUP_REMOVED lines=11> */
.L_x_201:
[----:B------:R-:W-:Y:S01]  /*5700*/  @!P2 R2UR UR4, R0 ;  /* 0x000000000004a2ca */ /* 0x000fe200000e0000 */
[----:B------:R-:W-:Y:S01]  /*5710*/  VOTEU.ALL UP0, P2 ;  /* 0x0000000000ff7886 */ /* 0x000fe20001000000 */
[----:B-1----:R-:W-:Y:S02]  /*5720*/  @!P2 IADD3 R2, P1, PT, R12, 0x680, RZ ;  /* 0x000006800c02a810 */ /* 0x002fe40007f3e0ff */
[----:B------:R-:W-:Y:S02]  /*5730*/  @P0 SHF.R.U32.HI R4, RZ, 0x10, R5 ;  /* 0x00000010ff040819 */ /* 0x000fe40000011605 */
[----:B------:R-:W-:Y:S01]  /*5740*/  @!P2 R2UR UR5, R2 ;  /* 0x000000000205a2ca */ /* 0x000fe200000e0000 */
[----:B------:R-:W-:Y:S01]  /*5750*/  @!P2 IMAD.X R0, RZ, RZ, R13, P1 ;  /* 0x000000ffff00a224 */ /* 0x000fe200008e060d */
[----:B------:R-:W-:Y:S01]  /*5760*/  @!UP0 UIADD3 UR10, UPT, UPT, UR7, 0x40, URZ ;  /* 0x00000040070a8890 */ /* 0x000fe2000fffe0ff */
[----:B------:R-:W-:Y:S01]  /*5770*/  @P0 R2UR UR52, R4 ;  /* 0x00000000043402ca */ /* 0x000fe200000e0000 */
        /* <DEDUP_REMOVED lines=14> */
[----:B------:R-:W2:Y:S02]  /*5860*/  SYNCS.PHASECHK.TRANS64.TRYWAIT P1, [UR20+0x148], R8 ;  /* 0x00014808ff0075a7 */ /* 0x000ea40008021114 */
[----:B-12---:R-:W-:Y:S05]  /*5870*/  @!P1 BRA `(.L_x_90) ;  /* 0x0000004400ac9947 */ /* 0x006fea0003800000 */
.L_x_203:
[----:B-1----:R-:W-:Y:S01]  /*5880*/  @!P2 IMAD.MOV.U32 R0, RZ, 0x20, RZ ;  /* 0x00000020ff00a824 */ /* 0x002fe200078e00ff */
[----:B------:R-:W-:Y:S01]  /*5890*/  @!P2 IADD3 R2, P0, PT, R12, 0x680, RZ ;  /* 0x000006800c02a810 */ /* 0x000fe20007f1e0ff */
[----:B------:R-:W-:Y:S01]  /*58a0*/  VOTEU.ALL UP0, P2 ;  /* 0x0000000000ff7886 */ /* 0x000fe20001000000 */
[----:B------:R-:W-:Y:S01]  /*58b0*/  R2UR UR22, R57 ;  /* 0x00000000391672ca */ /* 0x000fe200000e0000 */
[----:B------:R-:W-:Y:S01]  /*58c0*/  @!P2 IMAD.MOV.U32 R0, RZ, 0x400, R0 ;  /* 0x00000400ff00a824 */ /* 0x000fe200078e0000 */
[----:B------:R-:W-:Y:S01]  /*58d0*/  @!P2 R2UR UR5, R2 ;  /* 0x000000000205a2ca */ /* 0x000fe200000e0000 */
[----:B------:R-:W-:Y:S01]  /*58e0*/  UPLOP3.LUT UP4, UPT, UPT, UPT, UPT, 0x80, 0x8 ;  /* 0x000000000008789c */ /* 0x000fe20003f8f070 */
[----:B------:R-:W-:Y:S01]  /*58f0*/  R2UR UR21, R58 ;  /* 0x000000003a1572ca */ /* 0x000fe200000e0000 */
[----:B------:R-:W-:Y:S01]  /*5900*/  @!UP0 UIADD3 UR8, UPT, UPT, UR20, 0x3200, URZ ;  /* 0x0000320014088890 */ /* 0x000fe2000fffe0ff */
[----:B------:R-:W-:Y:S01]  /*5910*/  @!P2 R2UR UR4, R0 ;  /* 0x000000000004a2ca */ /* 0x000fe200000e0000 */
[----:B------:R-:W-:Y:S01]  /*5920*/  @!P2 IMAD.X R0, RZ, RZ, R13, P0 ;  /* 0x000000ffff00a224 */ /* 0x000fe200000e060d */
[----:B------:R-:W-:Y:S01]  /*5930*/  @!UP0 UIADD3 UR10, UPT, UPT, UR7, 0x60, URZ ;  /* 0x00000060070a8890 */ /* 0x000fe2000fffe0ff */
[----:B------:R-:W-:Y:S01]  /*5940*/  LOP3.LUT R10, R10, 0x1, RZ, 0x3c, !PT ;  /* 0x000000010a0a7812 */ /* 0x000fe200078e3cff */
[----:B------:R-:W-:Y:S01]  /*5950*/  @!UP0 UIADD3 UR9, UPT, UPT, UR20, 0x128, URZ ;  /* 0x0000012814098890 */ /* 0x000fe2000fffe0ff */
[----:B------:R-:W-:Y:S02]  /*5960*/  LOP3.LUT R9, R9, 0x1, RZ, 0x3c, !PT ;  /* 0x0000000109097812 */ /* 0x000fe400078e3cff */
[----:B------:R-:W-:Y:S02]  /*5970*/  UIADD3 UR24, UPT, UPT, UR15, UR22, URZ ;  /* 0x000000160f187290 */ /* 0x000fe4000fffe0ff */
[----:B------:R-:W-:Y:S02]  /*5980*/  IMAD.U32 R4, RZ, RZ, UR5 ;  /* 0x00000005ff047e24 */ /* 0x000fe4000f8e00ff */
[----:B------:R-:W-:Y:S02]  /*5990*/  UIADD3 UR51, UPT, UPT, UR16, UR21, URZ ;  /* 0x0000001510337290 */ /* 0x000fe4000fffe0ff */
[----:B------:R-:W-:Y:S01]  /*59a0*/  @!UP0 UPRMT UR6, UR4, 0x5410, URZ ;  /* 0x0000541004068896 */ /* 0x000fe200080000ff */
[----:B------:R-:W-:Y:S01]  /*59b0*/  @!P2 R2UR UR4, R0 ;  /* 0x000000000004a2ca */ /* 0x000fe200000e0000 */
[----:B------:R-:W-:Y:S11]  /*59c0*/  VOTEU.ALL UP0, P2 ;  /* 0x0000000000ff7886 */ /* 0x000ff60001000000 */
[----:B------:R-:W-:Y:S01]  /*59d0*/  @!UPT UIADD3 URZ, UPT, UPT, URZ, URZ, URZ ;  /* 0x000000fffffff290 */ /* 0x000fe2000fffe0ff */
[----:B------:R-:W-:Y:S01]  /*59e0*/  IMAD.U32 R5, RZ, RZ, UR4 ;  /* 0x00000004ff057e24 */ /* 0x000fe2000f8e00ff */
[----:B------:R-:W-:Y:S04]  /*59f0*/  @!P2 R2UR UR4, R4 ;  /* 0x000000000404a2ca */ /* 0x000fe800000e0000 */
[----:B------:R-:W-:Y:S11]  /*5a00*/  @!P2 R2UR UR5, R5 ;  /* 0x000000000505a2ca */ /* 0x000ff600000e0000 */
[----:B------:R-:W-:Y:S02]  /*5a10*/  @!UPT UIADD3 URZ, UPT, UPT, URZ, URZ, URZ ;  /* 0x000000fffffff290 */ /* 0x000fe4000fffe0ff */
[----:B------:R1:W-:Y:S01]  /*5a20*/  @!UP0 UTMALDG.5D.IM2COL [UR8], [UR4], UR6 ;  /* 0x00000008040083b4 */ /* 0x0003e20008060006 */
[----:B------:R1:W-:Y:S01]  /*5a30*/  @!P2 SYNCS.ARRIVE.TRANS64.RED.A0TR RZ, [UR20+0x128], R3 ;  /* 0x00012803ffffa9a7 */ /* 0x0003e20008300414 */
[----:B------:R-:W-:Y:S01]  /*5a40*/  SYNCS.ARRIVE.TRANS64.RED.A1T0 RZ, [UR46], RZ ;  /* 0x000000ffffff79a7 */ /* 0x000fe2000810042e */
[----:B------:R-:W-:Y:S05]  /*5a50*/  BRA.U UP2, `(.L_x_91) ;  /* 0xfffffff102147547 */ /* 0x000fea000b83ffff */
[----:B------:R-:W-:-:S04]  /*5a60*/  SHF.L.U32 R2, R10, 0x1f, RZ ;  /* 0x0000001f0a027819 */ /* 0x000fc800000006ff */
[----:B------:R-:W2:Y:S02]  /*5a70*/  SYNCS.PHASECHK.TRANS64.TRYWAIT P0, [UR20+0x130], R2 ;  /* 0x00013002ff0075a7 */ /* 0x000ea40008001114 */
[----:B--2---:R-:W-:Y:S05]  /*5a80*/  @!P0 BRA `(.L_x_92) ;  /* 0x0000004400408947 */ /* 0x004fea0003800000 */
.L_x_205:
[----:B------:R-:W3:Y:S02]  /*5a90*/  SYNCS.PHASECHK.TRANS64.TRYWAIT P0, [UR20+0x138], R2 ;  /* 0x00013802ff0075a7 */ /* 0x000ee40008001114 */
[----:B---3--:R-:W-:Y:S05]  /*5aa0*/  @!P0 BRA `(.L_x_93) ;  /* 0x0000004400508947 */ /* 0x008fea0003800000 */
.L_x_207:
[----:B------:R-:W3:Y:S02]  /*5ab0*/  SYNCS.PHASECHK.TRANS64.TRYWAIT P0, [UR20+0x140], R2 ;  /* 0x00014002ff0075a7 */ /* 0x000ee40008001114 */
[----:B---3--:R-:W-:Y:S05]  /*5ac0*/  @!P0 BRA `(.L_x_94) ;  /* 0x0000004400608947 */ /* 0x008fea0003800000 */
.L_x_209:
[----:B--2---:R-:W-:-:S07]  /*5ad0*/  MOV R0, UR20 ;  /* 0x0000001400007c02 */ /* 0x004fce0008000f00 */
.L_x_95:
[----:B--2---:R-:W-:-:S04]  /*5ae0*/  SHF.L.U32 R2, R10, 0x1f, RZ ;  /* 0x0000001f0a027819 */ /* 0x004fc800000006ff */
[----:B------:R2:W3:Y:S03]  /*5af0*/  SYNCS.PHASECHK.TRANS64.TRYWAIT P0, [R0+URZ+0x148], R2 ;  /* 0x00014802000075a7 */ /* 0x0004e600080011ff */
[----:B---3--:R-:W-:Y:S05]  /*5b00*/  @!P0 NANOSLEEP.SYNCS 0x989680 ;  /* 0x009896800000895d */ /* 0x008fea0003900000 */
[----:B------:R-:W3:Y:S02]  /*5b10*/  @!P0 SYNCS.PHASECHK.TRANS64 P0, [R0+URZ+0x148], R2 ;  /* 0x00014802000085a7 */ /* 0x000ee400080010ff */
[----:B-1-3--:R-:W-:Y:S05]  /*5b20*/  @P0 EXIT ;  /* 0x000000000000094d */ /* 0x00afea0003800000 */
[----:B------:R-:W-:Y:S05]  /*5b30*/  BRA `(.L_x_95) ;  /* 0xfffffffc00e87947 */ /* 0x000fea000383ffff */
.L_x_80:
[----:B------:R-:W-:-:S06]  /*5b40*/  UISETP.GE.AND UP0, UPT, UR18, 0x4, UPT ;  /* 0x000000041200788c */ /* 0x000fcc000bf06270 */
[----:B------:R-:W-:-:S13]  /*5b50*/  PLOP3.LUT P0, PT, PT, PT, UP0, 0x80, 0x8 ;  /* 0x000000000008781c */ /* 0x000fda0003f0f008 */
[----:B-1----:R-:W-:Y:S05]  /*5b60*/  @!P0 EXIT ;  /* 0x000000000000894d */ /* 0x002fea0003800000 */
[----:B------:R-:W1:Y:S08]  /*5b70*/  S2UR UR4, SR_CgaCtaId ;  /* 0x00000000000479c3 */ /* 0x000e700000008800 */
[----:B------:R-:W-:Y:S01]  /*5b80*/  BAR.SYNC.DEFER_BLOCKING 0x6, 0xa0 ;  /* 0x0182800000007b1d */ /* 0x000fe20000010000 */
[C---:B------:R-:W-:Y:S01]  /*5b90*/  IMAD.SHL.U32 R4, R48.reuse, 0x20, RZ ;  /* 0x0000002030047824 */ /* 0x040fe200078e00ff */
[C---:B------:R-:W-:Y:S01]  /*5ba0*/  LOP3.LUT P0, RZ, R48.reuse, 0x4, RZ, 0xc0, !PT ;  /* 0x0000000430ff7812 */ /* 0x040fe2000780c0ff */
[C---:B------:R-:W-:Y:S01]  /*5bb0*/  IMAD.SHL.U32 R0, R48.reuse, 0x4, RZ ;  /* 0x0000000430007824 */ /* 0x040fe200078e00ff */
[----:B------:R-:W-:Y:S01]  /*5bc0*/  CS2R R44, SRZ ;  /* 0x00000000002c7805 */ /* 0x000fe2000001ff00 */
[----:B------:R-:W-:Y:S01]  /*5bd0*/  IMAD.SHL.U32 R47, R48, 0x10, RZ ;  /* 0x00000010302f7824 */ /* 0x000fe200078e00ff */
[----:B------:R-:W-:Y:S01]  /*5be0*/  UMOV UR49, 0x400 ;  /* 0x0000040000317882 */ /* 0x000fe20000000000 */
[----:B------:R-:W-:Y:S01]  /*5bf0*/  LOP3.LUT R3, R4, 0xc0, RZ, 0xc0, !PT ;  /* 0x000000c004037812 */ /* 0x000fe200078ec0ff */
[----:B------:R-:W2:Y:S01]  /*5c00*/  LDC.64 R42, c[0x0][0x9b0] ;  /* 0x00026c00ff2a7b82 */ /* 0x000ea20000000a00 */
[----:B------:R-:W-:Y:S01]  /*5c10*/  IMAD.U32 R23, R48, 0x10000, RZ ;  /* 0x0001000030177824 */ /* 0x000fe200078e00ff */
[----:B------:R-:W-:Y:S01]  /*5c20*/  LOP3.LUT R47, R47, 0x600, RZ, 0xc0, !PT ;  /* 0x000006002f2f7812 */ /* 0x000fe200078ec0ff */
[----:B------:R-:W-:Y:S01]  /*5c30*/  IMAD.MOV.U32 R61, RZ, RZ, 0x20 ;  /* 0x00000020ff3d7424 */ /* 0x000fe200078e00ff */
[----:B------:R-:W-:Y:S01]  /*5c40*/  LOP3.LUT R0, R3, 0x18, R0, 0xf8, !PT ;  /* 0x0000001803007812 */ /* 0x000fe200078ef800 */
[----:B------:R-:W-:Y:S01]  /*5c50*/  IMAD.MOV.U32 R46, RZ, RZ, 0x1 ;  /* 0x00000001ff2e7424 */ /* 0x000fe200078e00ff */
[----:B------:R-:W-:Y:S01]  /*5c60*/  SHF.R.U32.HI R3, RZ, 0x1, R48 ;  /* 0x00000001ff037819 */ /* 0x000fe20000011630 */
[----:B------:R-:W-:Y:S01]  /*5c70*/  IMAD.MOV.U32 R22, RZ, RZ, RZ ;  /* 0x000000ffff167224 */ /* 0x000fe200078e00ff */
[----:B------:R-:W3:Y:S01]  /*5c80*/  LDC.64 R40, c[0x0][0x9a8] ;  /* 0x00026a00ff287b82 */ /* 0x000ee20000000a00 */
[----:B------:R-:W-:Y:S01]  /*5c90*/  LOP3.LUT R47, R47, 0x20, R4, 0xf8, !PT ;  /* 0x000000202f2f7812 */ /* 0x000fe200078ef804 */
[----:B------:R-:W4:Y:S01]  /*5ca0*/  LDCU UR61, c[0x0][0x370] ;  /* 0x00006e00ff3d77ac */ /* 0x000f220008000800 */
[----:B------:R-:W-:-:S02]  /*5cb0*/  LOP3.LUT R0, R0, 0x8, R3, 0x78, !PT ;  /* 0x0000000800007812 */ /* 0x000fc400078e7803 */
[----:B------:R-:W-:Y:S01]  /*5cc0*/  LOP3.LUT R47, R47, 0x100, R4, 0xf8, !PT ;  /* 0x000001002f2f7812 */ /* 0x000fe200078ef804 */
[----:B------:R-:W2:Y:S01]  /*5cd0*/  LDCU UR48, c[0x0][0xc0c] ;  /* 0x00018180ff3077ac */ /* 0x000ea20008000800 */
[----:B------:R-:W-:Y:S02]  /*5ce0*/  LOP3.LUT R48, R48, 0x60, RZ, 0xc0, !PT ;  /* 0x0000006030307812 */ /* 0x000fe400078ec0ff */
[----:B------:R-:W-:Y:S01]  /*5cf0*/  LOP3.LUT R47, R47, R0, RZ, 0xfc, !PT ;  /* 0x000000002f2f7212 */ /* 0x000fe200078efcff */
[----:B-1----:R-:W-:Y:S01]  /*5d00*/  ULEA UR49, UR4, UR49, 0x18 ;  /* 0x0000003104317291 */ /* 0x002fe2000f8ec0ff */
[----:B------:R-:W-:Y:S01]  /*5d10*/  LOP3.LUT R23, R23, 0x600000, RZ, 0xc0, !PT ;  /* 0x0060000017177812 */ /* 0x000fe200078ec0ff */
[----:B------:R-:W1:Y:S01]  /*5d20*/  LDCU.64 UR4, c[0x0][0x990] ;  /* 0x00013200ff0477ac */ /* 0x000e620008000a00 */
[----:B------:R-:W-:Y:S01]  /*5d30*/  SEL R61, R61, 0xffffffe0, !P0 ;  /* 0xffffffe03d3d7807 */ /* 0x000fe20004000000 */
[----:B------:R-:W2:Y:S05]  /*5d40*/  LDCU UR38, c[0x0][0xc30] ;  /* 0x00018600ff2677ac */ /* 0x000eaa0008000800 */
[----:B------:R-:W4:Y:S01]  /*5d50*/  LDS R2, [UR49+0x1b0] ;  /* 0x0001b031ff027984 */ /* 0x000f220008000800 */
[----:B------:R-:W2:Y:S01]  /*5d60*/  LDCU.64 UR54, c[0x0][0x988] ;  /* 0x00013100ff3677ac */ /* 0x000ea20008000a00 */
[----:B------:R-:W2:Y:S01]  /*5d70*/  LDCU.64 UR46, c[0x0][0xc28] ;  /* 0x00018500ff2e77ac */ /* 0x000ea20008000a00 */
[----:B------:R-:W2:Y:S01]  /*5d80*/  LDCU.128 UR56, c[0x0][0xc10] ;  /* 0x00018200ff3877ac */ /* 0x000ea20008000c00 */
[----:B-1----:R-:W-:-:S02]  /*5d90*/  IMAD.U32 R52, RZ, RZ, UR4 ;  /* 0x00000004ff347e24 */ /* 0x002fc4000f8e00ff */
[----:B------:R-:W-:Y:S01]  /*5da0*/  IMAD.U32 R51, RZ, RZ, UR5 ;  /* 0x00000005ff337e24 */ /* 0x000fe2000f8e00ff */
[----:B------:R-:W1:Y:S01]  /*5db0*/  LDCU.128 UR4, c[0x0][0xb80] ;  /* 0x00017000ff0477ac */ /* 0x000e620008000c00 */
[----:B------:R-:W2:Y:S01]  /*5dc0*/  LDCU UR60, c[0x0][0x374] ;  /* 0x00006e80ff3c77ac */ /* 0x000ea20008000800 */
[----:B------:R-:W-:Y:S01]  /*5dd0*/  UMOV UR53, URZ ;  /* 0x000000ff00357c82 */ /* 0x000fe20008000000 */
[----:B------:R-:W-:Y:S01]  /*5de0*/  UMOV UR50, URZ ;  /* 0x000000ff00327c82 */ /* 0x000fe20008000000 */
[----:B-1----:R-:W-:Y:S01]  /*5df0*/  IMAD.U32 R56, RZ, RZ, UR4 ;  /* 0x00000004ff387e24 */ /* 0x002fe2000f8e00ff */
[----:B------:R-:W-:Y:S01]  /*5e00*/  UIADD3 UR4, UPT, UPT, UR49, 0x200, URZ ;  /* 0x0000020031047890 */ /* 0x000fe2000fffe0ff */
[----:B------:R-:W-:Y:S02]  /*5e10*/  IMAD.U32 R55, RZ, RZ, UR5 ;  /* 0x00000005ff377e24 */ /* 0x000fe4000f8e00ff */
[----:B------:R-:W-:Y:S02]  /*5e20*/  IMAD.U32 R54, RZ, RZ, UR6 ;  /* 0x00000006ff367e24 */ /* 0x000fe4000f8e00ff */
[----:B------:R-:W-:-:S02]  /*5e30*/  IMAD.U32 R53, RZ, RZ, UR7 ;  /* 0x00000007ff357e24 */ /* 0x000fc4000f8e00ff */
[C---:B----4-:R-:W-:Y:S01]  /*5e40*/  VIADD R3, R2.reuse, 0x80 ;  /* 0x0000008002037836 */ /* 0x050fe20000000000 */
[----:B------:R-:W-:Y:S01]  /*5e50*/  LOP3.LUT R2, R2, 0xffff, RZ, 0xc0, !PT ;  /* 0x0000ffff02027812 */ /* 0x000fe200078ec0ff */
[----:B------:R-:W-:-:S03]  /*5e60*/  IMAD.U32 R60, RZ, RZ, UR4 ;  /* 0x00000004ff3c7e24 */ /* 0x000fc6000f8e00ff */
[----:B------:R-:W-:-:S05]  /*5e70*/  LOP3.LUT R3, R3, 0xffff, RZ, 0xc0, !PT ;  /* 0x0000ffff03037812 */ /* 0x000fca00078ec0ff */
[----:B--23--:R1:W-:Y:S02]  /*5e80*/  STL.64 [R1], R2 ;  /* 0x0000000201007387 */ /* 0x00c3e40000100a00 */
.L_x_139:
[----:B-1----:R-:W-:Y:S04]  /*5e90*/  SHF.L.U32 R2, R44, 0x1f, RZ ;  /* 0x0000001f2c027819 */ /* 0x002fe800000006ff */
[----:B------:R-:W1:Y:S02]  /*5ea0*/  SYNCS.PHASECHK.TRANS64.TRYWAIT P0, [UR49+0x160], R2 ;  /* 0x00016002ff0075a7 */ /* 0x000e640008001131 */
[----:B-12---:R-:W-:Y:S05]  /*5eb0*/  @!P0 BRA `(.L_x_96) ;  /* 0x00000040007c8947 */ /* 0x006fea0003800000 */
.L_x_211:
[----:B------:R-:W2:Y:S01]  /*5ec0*/  LDS.128 R4, [UR49+0x1a0] ;  /* 0x0001a031ff047984 */ /* 0x000ea20008000c00 */
[----:B------:R-:W-:Y:S01]  /*5ed0*/  UIADD3 UR4, UPT, UPT, UR49, 0x168, URZ ;  /* 0x0000016831047890 */ /* 0x000fe2000fffe0ff */
[----:B-1----:R-:W-:Y:S01]  /*5ee0*/  IMAD R2, R22, 0x4, R1 ;  /* 0x0000000416027824 */ /* 0x002fe200078e0201 */
[----:B------:R-:W-:Y:S01]  /*5ef0*/  UISETP.GE.AND UP0, UPT, UR39, 0x1, UPT ;  /* 0x000000012700788c */ /* 0x000fe2000bf06270 */
[----:B------:R-:W-:Y:S01]  /*5f00*/  @!PT LDS RZ, [RZ] ;  /* 0x00000000fffff984 */ /* 0x000fe20000000800 */
[----:B------:R-:W-:Y:S01]  /*5f10*/  @!PT LDS RZ, [RZ] ;  /* 0x00000000fffff984 */ /* 0x000fe20000000800 */
[----:B------:R-:W-:Y:S01]  /*5f20*/  @!PT LDS RZ, [RZ] ;  /* 0x00000000fffff984 */ /* 0x000fe20000000800 */
[----:B------:R-:W-:Y:S01]  /*5f30*/  @!PT LDS RZ, [RZ] ;  /* 0x00000000fffff984 */ /* 0x000fe20000000800 */
[----:B------:R1:W-:Y:S06]  /*5f40*/  MEMBAR.ALL.CTA ;  /* 0x0000000000007992 */ /* 0x0003ec0000008000 */
[----:B-1----:R-:W1:Y:S01]  /*5f50*/  FENCE.VIEW.ASYNC.S ;  /* 0x00000000000073c6 */ /* 0x002e620000000000 */
[----:B------:R-:W-:Y:S09]  /*5f60*/  UPRMT UR4, URZ, 0x654, UR4 ;  /* 0x00000654ff047896 */ /* 0x000ff20008000004 */
[----:B-1----:R-:W-:Y:S01]  /*5f70*/  SYNCS.ARRIVE.TRANS64.RED.A1T0 RZ, [UR4], RZ ;  /* 0x000000ffffff79a7 */ /* 0x002fe20008100404 */
[----:B------:R-:W5:Y:S01]  /*5f80*/  LDL R2, [R2] ;  /* 0x0000000002027983 */ /* 0x000f620000100800 */
[----:B--2---:R-:W-:Y:S11]  /*5f90*/  LOP3.LUT P0, RZ, R6, 0x1, RZ, 0xc0, !PT ;  /* 0x0000000106ff7812 */ /* 0x004ff6000780c0ff */
[----:B------:R-:W-:Y:S02]  /*5fa0*/  @!UPT UIADD3 URZ, UPT, UPT, URZ, URZ, URZ ;  /* 0x000000fffffff290 */ /* 0x000fe4000fffe0ff */
[----:B------:R-:W-:Y:S01]  /*5fb0*/  VOTEU.ANY UP1, P0 ;  /* 0x0000000000ff7886 */ /* 0x000fe20000020100 */
[----:B------:R-:W-:Y:S01]  /*5fc0*/  PLOP3.LUT P0, PT, PT, PT, UP1, 0x80, 0x8 ;  /* 0x000000000008781c */ /* 0x000fe20003f0f018 */
[----:B------:R-:W-:Y:S11]  /*5fd0*/  UP2UR UR62, UPR, URZ, 0x2 ;  /* 0x00000002ff3e7883 */ /* 0x000ff60008000000 */
[----:B------:R-:W-:Y:S01]  /*5fe0*/  @!UPT UIADD3 URZ, UPT, UPT, URZ, URZ, URZ ;  /* 0x000000fffffff290 */ /* 0x000fe2000fffe0ff */
[----:B------:R-:W-:Y:S02]  /*5ff0*/  @P0 MOV R3, R4 ;  /* 0x0000000400030202 */ /* 0x000fe40000000f00 */
[----:B------:R-:W-:Y:S02]  /*6000*/  @P0 LOP3.LUT R0, R5, 0xffff, RZ, 0xc0, !PT ;  /* 0x0000ffff05000812 */ /* 0x000fe400078ec0ff */
[----:B------:R-:W-:Y:S02]  /*6010*/  @P0 R2UR UR5, R3 ;  /* 0x00000000030502ca */ /* 0x000fe400000e0000 */
[----:B------:R-:W-:Y:S11]  /*6020*/  @P0 R2UR UR4, R0 ;  /* 0x00000000000402ca */ /* 0x000ff600000e0000 */
[----:B------:R-:W-:Y:S02]  /*6030*/  @UP1 UMOV UR37, UR5 ;  /* 0x0000000500251c82 */ /* 0x000fe40008000000 */
[----:B------:R-:W-:Y:S01]  /*6040*/  @UP1 UMOV UR36, UR4 ;  /* 0x0000000400241c82 */ /* 0x000fe20008000000 */
[----:B------:R-:W-:Y:S05]  /*6050*/  BRA.U !UP0, `(.L_x_97) ;  /* 0x0000000108cc7547 */ /* 0x000fea000b800000 */
[----:B------:R-:W1:Y:S01]  /*6060*/  LDCU UR9, c[0x0][0xc20] ;  /* 0x00018400ff0977ac */ /* 0x000e620008000800 */
[----:B------:R-:W-:Y:S02]  /*6070*/  UIMAD.WIDE.U32 UR4, UR60, UR59, URZ ;  /* 0x0000003b3c0472a5 */ /* 0x000fe4000f8e00ff */
[----:B------:R-:W-:Y:S02]  /*6080*/  UIMAD.WIDE.U32 UR6, UR61, UR56, URZ ;  /* 0x000000383d0672a5 */ /* 0x000fe4000f8e00ff */
[----:B------:R-:W-:Y:S02]  /*6090*/  UIMAD.WIDE.U32 UR10, UR36, UR59, URZ ;  /* 0x0000003b240a72a5 */ /* 0x000fe4000f8e00ff */
[----:B------:R-:W-:Y:S02]  /*60a0*/  UISETP.NE.AND UP0, UPT, UR58, 0x1, UPT ;  /* 0x000000013a00788c */ /* 0x000fe4000bf05270 */
[----:B------:R-:W-:Y:S02]  /*60b0*/  UISETP.NE.AND UP1, UPT, UR48, 0x1, UPT ;  /* 0x000000013000788c */ /* 0x000fe4000bf25270 */
[----:B------:R-:W-:Y:S02]  /*60c0*/  UISETP.NE.AND UP2, UPT, UR39, 0x1, UPT ;  /* 0x000000012700788c */ /* 0x000fe4000bf45270 */
[----:B------:R-:W-:Y:S01]  /*60d0*/  UIMAD.WIDE.U32 UR12, UR37, UR56, URZ ;  /* 0x00000038250c72a5 */ /* 0x000fe2000f8e00ff */
[----:B------:R-:W-:Y:S01]  /*60e0*/  UMOV UR4, UR5 ;  /* 0x0000000500047c82 */ /* 0x000fe20008000000 */
[----:B------:R-:W-:Y:S01]  /*60f0*/  UMOV UR6, UR11 ;  /* 0x0000000b00067c82 */ /* 0x000fe20008000000 */
[----:B-1----:R-:W-:Y:S03]  /*6100*/  USHF.R.U32.HI UR8, URZ, UR9, UR4 ;  /* 0x00000009ff087299 */ /* 0x002fe60008011604 */
[----:B------:R-:W-:Y:S02]  /*6110*/  UMOV UR4, UR7 ;  /* 0x0000000700047c82 */ /* 0x000fe40008000000 */
[----:B------:R-:W-:Y:S02]  /*6120*/  USHF.R.U32.HI UR5, URZ, UR57, UR4 ;  /* 0x00000039ff057299 */ /* 0x000fe40008011604 */
[----:B------:R-:W-:Y:S02]  /*6130*/  USEL UR4, UR60, UR8, !UP0 ;  /* 0x000000083c047287 */ /* 0x000fe4000c000000 */
[----:B------:R-:W-:Y:S02]  /*6140*/  USHF.R.U32.HI UR8, URZ, UR9, UR6 ;  /* 0x00000009ff087299 */ /* 0x000fe40008011606 */
[----:B------:R-:W-:Y:S02]  /*6150*/  UIMAD.WIDE.U32 UR6, UR4, UR46, URZ ;  /* 0x0000002e040672a5 */ /* 0x000fe4000f8e00ff */
[----:B------:R-:W-:Y:S02]  /*6160*/  USEL UR9, UR61, UR5, !UP1 ;  /* 0x000000053d097287 */ /* 0x000fe4000c800000 */
[----:B------:R-:W-:Y:S02]  /*6170*/  USEL UR8, UR36, UR8, !UP0 ;  /* 0x0000000824087287 */ /* 0x000fe4000c000000 */
[----:B------:R-:W-:Y:S01]  /*6180*/  UIMAD.WIDE.U32 UR10, UR9, UR46, URZ ;  /* 0x0000002e090a72a5 */ /* 0x000fe2000f8e00ff */
[----:B------:R-:W-:Y:S01]  /*6190*/  UMOV UR6, UR7 ;  /* 0x0000000700067c82 */ /* 0x000fe20008000000 */
[----:B------:R-:W-:Y:S01]  /*61a0*/  UMOV UR5, UR13 ;  /* 0x0000000d00057c82 */ /* 0x000fe20008000000 */
[----:B------:R-:W-:Y:S02]  /*61b0*/  @UP2 USHF.R.U32.HI UR4, URZ, UR47, UR6 ;  /* 0x0000002fff042299 */ /* 0x000fe40008011606 */
[----:B------:R-:W-:Y:S02]  /*61c0*/  USHF.R.U32.HI UR5, URZ, UR57, UR5 ;  /* 0x00000039ff057299 */ /* 0x000fe40008011605 */
[----:B------:R-:W-:Y:S02]  /*61d0*/  UIMAD UR4, UR39, UR4, URZ ;  /* 0x00000004270472a4 */ /* 0x000fe4000f8e02ff */
[----:B------:R-:W-:Y:S02]  /*61e0*/  USEL UR5, UR37, UR5, !UP1 ;  /* 0x0000000525057287 */ /* 0x000fe4000c800000 */
[----:B------:R-:W-:Y:S01]  /*61f0*/  UISETP.GE.AND UP0, UPT, UR8, UR4, UPT ;  /* 0x000000040800728c */ /* 0x000fe2000bf06270 */
[----:B------:R-:W-:Y:S01]  /*6200*/  UMOV UR6, UR11 ;  /* 0x0000000b00067c82 */ /* 0x000fe20008000000 */
[----:B------:R-:W-:Y:S02]  /*6210*/  UIMAD.WIDE.U32 UR10, UR8, UR46, URZ ;  /* 0x0000002e080a72a5 */ /* 0x000fe4000f8e00ff */
[----:B------:R-:W-:Y:S04]  /*6220*/  @UP2 USHF.R.U32.HI UR9, URZ, UR47, UR6 ;  /* 0x0000002fff092299 */ /* 0x000fe80008011606 */
[----:B------:R-:W-:Y:S01]  /*6230*/  UIMAD UR6, UR39, UR9, URZ ;  /* 0x00000009270672a4 */ /* 0x000fe2000f8e02ff */
[----:B------:R-:W-:Y:S03]  /*6240*/  UMOV UR4, UR11 ;  /* 0x0000000b00047c82 */ /* 0x000fe60008000000 */
[----:B------:R-:W-:Y:S02]  /*6250*/  UISETP.GE.OR UP0, UPT, UR5, UR6, UP0 ;  /* 0x000000060500728c */ /* 0x000fe40008706670 */
[----:B------:R-:W-:Y:S02]  /*6260*/  USHF.R.U32.HI UR4, URZ, UR47, UR4 ;  /* 0x0000002fff047299 */ /* 0x000fe40008011604 */
[----:B------:R-:W-:Y:S02]  /*6270*/  UIMAD.WIDE.U32 UR6, UR5, UR46, URZ ;  /* 0x0000002e050672a5 */ /* 0x000fe4000f8e00ff */
[----:B------:R-:W-:Y:S02]  /*6280*/  USEL UR11, UR8, UR4, !UP2 ;  /* 0x00000004080b7287 */ /* 0x000fe4000d000000 */
[----:B------:R-:W-:Y:S02]  /*6290*/  UIADD3 UR6, UPT, UPT, -UR5, URZ, URZ ;  /* 0x000000ff05067290 */ /* 0x000fe4000fffe1ff */
[----:B------:R-:W-:Y:S02]  /*62a0*/  UIADD3 UR10, UPT, UPT, -UR11, URZ, URZ ;  /* 0x000000ff0b0a7290 */ /* 0x000fe4000fffe1ff */
[----:B------:R-:W-:Y:S02]  /*62b0*/  UIMAD UR6, UR48, UR6, UR37 ;  /* 0x00000006300672a4 */ /* 0x000fe4000f8e0225 */
[----:B------:R-:W-:Y:S01]  /*62c0*/  UIMAD UR10, UR39, UR10, UR8 ;  /* 0x0000000a270a72a4 */ /* 0x000fe2000f8e0208 */
[----:B------:R-:W-:Y:S01]  /*62d0*/  @!UP0 UMOV UR4, UR7 ;  /* 0x0000000700048c82 */ /* 0x000fe20008000000 */
[----:B------:R-:W-:Y:S02]  /*62e0*/  UIADD3 UR7, UPT, UPT, -UR8, URZ, URZ ;  /* 0x000000ff08077290 */ /* 0x000fe4000fffe1ff */
[----:B------:R-:W-:Y:S04]  /*62f0*/  @!UP0 USHF.R.U32.HI UR4, URZ, UR47, UR4 ;  /* 0x0000002fff048299 */ /* 0x000fe80008011604 */
[----:B------:R-:W-:Y:S04]  /*6300*/  @!UP0 USEL UR4, UR5, UR4, !UP2 ;  /* 0x0000000405048287 */ /* 0x000fe8000d000000 */
[----:B------:R-:W-:Y:S02]  /*6310*/  @!UP0 UIMAD UR9, UR9, UR10, UR4 ;  /* 0x0000000a090982a4 */ /* 0x000fe4000f8e0204 */
[----:B------:R-:W-:Y:S02]  /*6320*/  @!UP0 UIADD3 UR10, UPT, UPT, UR11, -UR4, URZ ;  /* 0x800000040b0a8290 */ /* 0x000fe4000fffe0ff */
[----:B------:R-:W-:Y:S02]  /*6330*/  UIMAD UR4, UR58, UR7, UR36 ;  /* 0x000000073a0472a4 */ /* 0x000fe4000f8e0224 */
[----:B------:R-:W-:Y:S03]  /*6340*/  @!UP0 UIMAD UR8, UR10, UR39, UR5 ;  /* 0x000000270a0882a4 */ /* 0x000fe6000f8e0205 */
[----:B------:R-:W-:Y:S02]  /*6350*/  @!UP0 UMOV UR5, UR9 ;  /* 0x0000000900058c82 */ /* 0x000fe40008000000 */
[----:B------:R-:W-:Y:S02]  /*6360*/  UIMAD UR37, UR5, UR48, UR6 ;  /* 0x00000030052572a4 */ /* 0x000fe4000f8e0206 */
[----:B------:R-:W-:Y:S11]  /*6370*/  UIMAD UR36, UR8, UR58, UR4 ;  /* 0x0000003a082472a4 */ /* 0x000ff6000f8e0204 */
[----:B------:R-:W-:Y:S01]  /*6380*/  @!UPT UIADD3 URZ, UPT, UPT, URZ, URZ, URZ ;  /* 0x000000fffffff290 */ /* 0x000fe2000fffe0ff */
.L_x_97:
[----:B------:R-:W-:Y:S01]  /*6390*/  UISETP.NE.AND UP0, UPT, UR38, 0x1, UPT ;  /* 0x000000012600788c */ /* 0x000fe2000bf05270 */
[----:B------:R-:W-:Y:S01]  /*63a0*/  @P0 SHF.R.U32.HI R4, RZ, 0x10, R5 ;  /* 0x00000010ff040819 */ /* 0x000fe20000011605 */
[----:B------:R-:W-:Y:S01]  /*63b0*/  USHF.L.U32 UR41, UR24, 0x7, URZ ;  /* 0x0000000718297899 */ /* 0x000fe200080006ff */
[----:B------:R-:W-:Y:S02]  /*63c0*/  BSSY.RECONVERGENT B6, `(.L_x_98) ;  /* 0x0000034000067945 */ /* 0x000fe40003800200 */
[----:B------:R-:W-:Y:S02]  /*63d0*/  @P0 R2UR UR63, R4 ;  /* 0x00000000043f02ca */ /* 0x000fe400000e0000 */
[----:B------:R-:W-:Y:S04]  /*63e0*/  LOP3.LUT P0, RZ, R60, 0x1b0, RZ, 0xc0, !PT ;  /* 0x000001b03cff7812 */ /* 0x000fe8000780c0ff */
[----:B------:R-:W1:Y:S01]  /*63f0*/  @!UP0 LDCU.128 UR12, c[0x0][0xc10] ;  /* 0x00018200ff0c87ac */ /* 0x000e620008000c00 */
[----:B------:R-:W2:Y:S01]  /*6400*/  @!UP0 LDCU UR5, c[0x0][0xc0c] ;  /* 0x00018180ff0587ac */ /* 0x000ea20008000800 */
[----:B------:R-:W3:Y:S01]  /*6410*/  @!UP0 LDCU UR10, c[0x0][0xc20] ;  /* 0x00018400ff0a87ac */ /* 0x000ee20008000800 */
[----:B-1----:R-:W-:Y:S02]  /*6420*/  UIMAD.WIDE.U32 UR8, UR37, UR12, URZ ;  /* 0x0000000c250872a5 */ /* 0x002fe4000f8e00ff */
[----:B------:R-:W-:Y:S02]  /*6430*/  UIMAD.WIDE.U32 UR6, UR36, UR15, URZ ;  /* 0x0000000f240672a5 */ /* 0x000fe4000f8e00ff */
[----:B------:R-:W-:Y:S03]  /*6440*/  @!UP0 UISETP.NE.AND UP1, UPT, UR14, 0x1, UPT ;  /* 0x000000010e00888c */ /* 0x000fe6000bf25270 */
[----:B------:R-:W-:Y:S01]  /*6450*/  @!UP0 UMOV UR4, UR9 ;  /* 0x0000000900048c82 */ /* 0x000fe20008000000 */
[----:B--2---:R-:W-:Y:S02]  /*6460*/  @!UP0 UISETP.NE.AND UP2, UPT, UR5, 0x1, UPT ;  /* 0x000000010500888c */ /* 0x004fe4000bf45270 */
[----:B------:R-:W-:Y:S01]  /*6470*/  @!UP0 USHF.R.U32.HI UR4, URZ, UR13, UR4 ;  /* 0x0000000dff048299 */ /* 0x000fe20008011604 */
[----:B------:R-:W-:Y:S02]  /*6480*/  @!UP0 UMOV UR6, UR7 ;  /* 0x0000000700068c82 */ /* 0x000fe40008000000 */
[----:B---3--:R-:W-:Y:S02]  /*6490*/  @!UP0 USHF.R.U32.HI UR6, URZ, UR10, UR6 ;  /* 0x0000000aff068299 */ /* 0x008fe40008011606 */
[----:B------:R-:W-:Y:S02]  /*64a0*/  @!UP0 USEL UR7, UR37, UR4, !UP2 ;  /* 0x0000000425078287 */ /* 0x000fe4000d000000 */
[----:B------:R-:W-:Y:S04]  /*64b0*/  @!UP0 USEL UR6, UR36, UR6, !UP1 ;  /* 0x0000000624068287 */ /* 0x000fe8000c800000 */
[----:B------:R-:W-:Y:S02]  /*64c0*/  @!UP0 UIADD3 UR4, UPT, UPT, -UR7, UR6, URZ ;  /* 0x0000000607048290 */ /* 0x000fe4000fffe1ff */
[----:B------:R-:W-:Y:S02]  /*64d0*/  @!UP0 UIADD3 UR6, UPT, UPT, UR7, -UR6, URZ ;  /* 0x8000000607068290 */ /* 0x000fe4000fffe0ff */
[----:B------:R-:W-:Y:S02]  /*64e0*/  @!UP0 UIMAD UR37, UR4, UR5, UR37 ;  /* 0x00000005042582a4 */ /* 0x000fe4000f8e0225 */
[----:B------:R-:W-:Y:S01]  /*64f0*/  @!UP0 UIMAD UR36, UR6, UR14, UR36 ;  /* 0x0000000e062482a4 */ /* 0x000fe2000f8e0224 */
[----:B------:R-:W-:Y:S11]  /*6500*/  @!P0 BRA `(.L_x_99) ;  /* 0x00000000007c8947 */ /* 0x000ff60003800000 */
[----:B------:R-:W1:Y:S01]  /*6510*/  LDCU.64 UR8, c[0x4][0x80] ;  /* 0x01001000ff0877ac */ /* 0x000e620008000a00 */
[----:B------:R-:W-:Y:S01]  /*6520*/  MOV R16, 0x0 ;  /* 0x0000000000107802 */ /* 0x000fe20000000f00 */
[----:B------:R-:W-:Y:S02]  /*6530*/  HFMA2 R12, -RZ, RZ, 0, 5.9604644775390625e-08 ;  /* 0x00000001ff0c7431 */ /* 0x000fe400000001ff */
[----:B------:R-:W-:Y:S01]  /*6540*/  IMAD.MOV.U32 R8, RZ, RZ, 0x70 ;  /* 0x00000070ff087424 */ /* 0x000fe200078e00ff */
[----:B------:R2:W3:Y:S01]  /*6550*/  LDC.64 R14, c[0x4][R16] ;  /* 0x01000000100e7b82 */ /* 0x0004e20000000a00 */
[----:B------:R-:W4:Y:S01]  /*6560*/  LDCU.64 UR6, c[0x4][0x88] ;  /* 0x01001100ff0677ac */ /* 0x000f220008000a00 */
[----:B------:R-:W-:Y:S01]  /*6570*/  IMAD.MOV.U32 R13, RZ, RZ, RZ ;  /* 0x000000ffff0d7224 */ /* 0x000fe200078e00ff */
[----:B------:R-:W2:Y:S01]  /*6580*/  LDCU.64 UR4, c[0x4][0x8] ;  /* 0x01000100ff0477ac */ /* 0x000ea20008000a00 */
[----:B-1----:R-:W-:Y:S01]  /*6590*/  MOV R5, UR9 ;  /* 0x0000000900057c02 */ /* 0x002fe20008000f00 */
[----:B------:R-:W-:Y:S01]  /*65a0*/  IMAD.U32 R4, RZ, RZ, UR8 ;  /* 0x00000008ff047e24 */ /* 0x000fe2000f8e00ff */
[----:B----4-:R-:W-:Y:S01]  /*65b0*/  MOV R7, UR7 ;  /* 0x0000000700077c02 */ /* 0x010fe20008000f00 */
[----:B------:R-:W-:Y:S01]  /*65c0*/  IMAD.U32 R6, RZ, RZ, UR6 ;  /* 0x00000006ff067e24 */ /* 0x000fe2000f8e00ff */
[----:B--2---:R-:W-:Y:S01]  /*65d0*/  MOV R11, UR5 ;  /* 0x00000005000b7c02 */ /* 0x004fe20008000f00 */
[----:B------:R-:W-:Y:S02]  /*65e0*/  IMAD.U32 R10, RZ, RZ, UR4 ;  /* 0x00000004ff0a7e24 */ /* 0x000fe4000f8e00ff */
[----:B------:R-:W-:Y:S07]  /*65f0*/  LEPC R20, `(.L_x_100) ;  /* 0x000000001014794e */ /* 0x000fee0000000000 */
[----:B---3-5:R-:W-:Y:S05]  /*6600*/  CALL.ABS.NOINC R14 ;  /* 0x000000000e007343 */ /* 0x028fea0003c00000 */
.L_x_100:
[----:B------:R-:W1:Y:S01]  /*6610*/  LDCU.64 UR8, c[0x4][0x80] ;  /* 0x01001000ff0877ac */ /* 0x000e620008000a00 */
[----:B------:R-:W2:Y:S01]  /*6620*/  LDC.64 R16, c[0x4][R16] ;  /* 0x0100000010107b82 */ /* 0x000ea20000000a00 */
[----:B------:R-:W-:Y:S02]  /*6630*/  HFMA2 R12, -RZ, RZ, 0, 5.9604644775390625e-08 ;  /* 0x00000001ff0c7431 */ /* 0x000fe400000001ff */
[----:B------:R-:W-:Y:S02]  /*6640*/  IMAD.MOV.U32 R8, RZ, RZ, 0x70 ;  /* 0x00000070ff087424 */ /* 0x000fe400078e00ff */
[----:B------:R-:W-:Y:S01]  /*6650*/  IMAD.MOV.U32 R13, RZ, RZ, RZ ;  /* 0x000000ffff0d7224 */ /* 0x000fe200078e00ff */
[----:B------:R-:W3:Y:S01]  /*6660*/  LDCU.64 UR6, c[0x4][0x88] ;  /* 0x01001100ff0677ac */ /* 0x000ee20008000a00 */
[----:B------:R-:W4:Y:S01]  /*6670*/  LDCU.64 UR4, c[0x4][0x8] ;  /* 0x01000100ff0477ac */ /* 0x000f220008000a00 */
[----:B-1----:R-:W-:Y:S02]  /*6680*/  MOV R4, UR8 ;  /* 0x0000000800047c02 */ /* 0x002fe40008000f00 */
[----:B------:R-:W-:Y:S02]  /*6690*/  MOV R5, UR9 ;  /* 0x0000000900057c02 */ /* 0x000fe40008000f00 */
[----:B---3--:R-:W-:Y:S01]  /*66a0*/  MOV R7, UR7 ;  /* 0x0000000700077c02 */ /* 0x008fe20008000f00 */
[----:B------:R-:W-:Y:S01]  /*66b0*/  IMAD.U32 R6, RZ, RZ, UR6 ;  /* 0x00000006ff067e24 */ /* 0x000fe2000f8e00ff */
[----:B----4-:R-:W-:Y:S01]  /*66c0*/  MOV R11, UR5 ;  /* 0x00000005000b7c02 */ /* 0x010fe20008000f00 */
[----:B------:R-:W-:Y:S02]  /*66d0*/  IMAD.U32 R10, RZ, RZ, UR4 ;  /* 0x00000004ff0a7e24 */ /* 0x000fe4000f8e00ff */
[----:B------:R-:W-:Y:S07]  /*66e0*/  LEPC R20, `(.L_x_99) ;  /* 0x000000001014794e */ /* 0x000fee0000000000 */
[----:B--2---:R-:W-:Y:S05]  /*66f0*/  CALL.ABS.NOINC R16 ;  /* 0x0000000010007343 */ /* 0x004fea0003c00000 */
.L_x_99:
[----:B------:R-:W-:Y:S05]  /*6700*/  BSYNC.RECONVERGENT B6 ;  /* 0x0000000000067941 */ /* 0x000fea0003800200 */
.L_x_98:
[----:B------:R-:W-:Y:S02]  /*6710*/  R2UR UR6, R59 ;  /* 0x000000003b0672ca */ /* 0x000fe400000e0000 */
[----:B------:R-:W-:Y:S02]  /*6720*/  R2UR UR5, R52 ;  /* 0x00000000340572ca */ /* 0x000fe400000e0000 */
[----:B------:R-:W-:Y:S02]  /*6730*/  R2UR UR4, R51 ;  /* 0x00000000330472ca */ /* 0x000fe400000e0000 */
[----:B------:R-:W-:Y:S02]  /*6740*/  ISETP.NE.U32.AND P4, PT, R42, RZ, PT ;  /* 0x000000ff2a00720c */ /* 0x000fe40003f85070 */
[----:B------:R-:W-:Y:S02]  /*6750*/  ISETP.NE.U32.AND P2, PT, RZ, UR54, PT ;  /* 0x00000036ff007c0c */ /* 0x000fe4000bf45070 */
[----:B------:R-:W-:Y:S02]  /*6760*/  ISETP.NE.AND.EX P4, PT, R43, RZ, PT, P4 ;  /* 0x000000ff2b00720c */ /* 0x000fe40003f85340 */
[----:B------:R-:W-:Y:S01]  /*6770*/  ISETP.NE.AND.EX P2, PT, RZ, UR55, PT, P2 ;  /* 0x00000037ff007c0c */ /* 0x000fe2000bf45320 */
[----:B------:R-:W-:Y:S02]  /*6780*/  UISETP.NE.AND UP2, UPT, UR6, URZ, UPT ;  /* 0x000000ff0600728c */ /* 0x000fe4000bf45270 */
[----:B------:R-:W-:Y:S04]  /*6790*/  UISETP.NE.U32.AND UP0, UPT, UR5, URZ, UPT ;  /* 0x000000ff0500728c */ /* 0x000fe8000bf05070 */
[----:B------:R-:W-:Y:S01]  /*67a0*/  UISETP.NE.AND.EX UP1, UPT, UR4, URZ, UPT, UP0 ;  /* 0x000000ff0400728c */ /* 0x000fe2000bf25300 */
[----:B------:R-:W-:Y:S01]  /*67b0*/  PLOP3.LUT P1, PT, PT, PT, UP2, 0x80, 0x8 ;  /* 0x000000000008781c */ /* 0x000fe20003f2f028 */
[----:B------:R-:W-:Y:S03]  /*67c0*/  UPLOP3.LUT UP0, UPT, UPT, UPT, UPT, 0x40, 0x4 ;  /* 0x000000000004789c */ /* 0x000fe60003f0e870 */
[----:B------:R-:W-:Y:S06]  /*67d0*/  @UP2 UPLOP3.LUT UP0, UPT, UPT, UPT, UP1, 0x80, 0x8 ;  /* 0x000000000008289c */ /* 0x000fec0003f0f010 */
[----:B------:R-:W-:Y:S01]  /*67e0*/  PLOP3.LUT P0, PT, PT, PT, UP0, 0x80, 0x8 ;  /* 0x000000000008781c */ /* 0x000fe20003f0f008 */
[----:B------:R-:W-:Y:S01]  /*67f0*/  @!UPT UIADD3 URZ, UPT, UPT, URZ, URZ, URZ ;  /* 0x000000fffffff290 */ /* 0x000fe2000fffe0ff */
[----:B------:R-:W-:Y:S11]  /*6800*/  BRA.U !UP1, `(.L_x_101) ;  /* 0x0000000109407547 */ /* 0x000ff6000b800000 */
[----:B------:R-:W-:Y:S01]  /*6810*/  UISETP.NE.U32.AND UP0, UPT, UR54, URZ, UPT ;  /* 0x000000ff3600728c */ /* 0x000fe2000bf05070 */
[----:B------:R-:W-:Y:S01]  /*6820*/  R2UR UR6, R52 ;  /* 0x00000000340672ca */ /* 0x000fe200000e0000 */
[----:B------:R-:W1:Y:S01]  /*6830*/  LDCU.64 UR8, c[0x0][0x358] ;  /* 0x00006b00ff0877ac */ /* 0x000e620008000a00 */
[----:B------:R-:W-:Y:S02]  /*6840*/  HFMA2 R49, -RZ, RZ, 0, 5.9604644775390625e-08 ;  /* 0x00000001ff317431 */ /* 0x000fe400000001ff */
[----:B------:R-:W-:Y:S01]  /*6850*/  IMAD.MOV.U32 R0, RZ, RZ, 0x1 ;  /* 0x00000001ff007424 */ /* 0x000fe200078e00ff */
[----:B------:R-:W-:Y:S06]  /*6860*/  UISETP.NE.AND.EX UP0, UPT, UR55, URZ, UPT, UP0 ;  /* 0x000000ff3700728c */ /* 0x000fec000bf05300 */
[----:B------:R-:W-:Y:S05]  /*6870*/  PLOP3.LUT P3, PT, PT, PT, UP0, 0x80, 0x8 ;  /* 0x000000000008781c */ /* 0x000fea0003f6f008 */
[----:B------:R-:W2:Y:S01]  /*6880*/  @UP0 LDCU.64 UR4, c[0x0][0x988] ;  /* 0x00013100ff0407ac */ /* 0x000ea20008000a00 */
[----:B------:R-:W-:Y:S07]  /*6890*/  @UP0 UIMAD UR6, UR52, UR6, URZ ;  /* 0x00000006340602a4 */ /* 0x000fee000f8e02ff */
[----:B------:R-:W-:Y:S01]  /*68a0*/  @!P3 PRMT R49, R0, 0x7610, R49 ;  /* 0x000076100031b816 */ /* 0x000fe20000000031 */
[----:B--2---:R-:W-:Y:S06]  /*68b0*/  @UP0 UIMAD.WIDE UR4, UR6, 0x4, UR4 ;  /* 0x00000004060408a5 */ /* 0x004fec000f8e0204 */
[----:B------:R-:W-:Y:S02]  /*68c0*/  IMAD.U32 R4, RZ, RZ, UR4 ;  /* 0x00000004ff047e24 */ /* 0x000fe4000f8e00ff */
[----:B------:R-:W-:Y:S03]  /*68d0*/  IMAD.U32 R5, RZ, RZ, UR5 ;  /* 0x00000005ff057e24 */ /* 0x000fe6000f8e00ff */
[----:B------:R-:W2:Y:S02]  /*68e0*/  @!UP0 LDCU UR4, c[0x0][0x980] ;  /* 0x00013000ff0487ac */ /* 0x000ea40008000800 */
[----:B-1---5:R1:W5:Y:S02]  /*68f0*/  @P3 LDG.E R27, desc[UR8][R4.64] ;  /* 0x00000008041b3981 */ /* 0x022364000c1e1900 */
[----:B-12---:R-:W-:Y:S02]  /*6900*/  @!P3 MOV R27, UR4 ;  /* 0x00000004001bbc02 */ /* 0x006fe40008000f00 */
.L_x_101:
[----:B------:R-:W-:Y:S05]  /*6910*/  @!P4 BRA `(.L_x_102) ;  /* 0x000000000024c947 */ /* 0x000fea0003800000 */
[----:B------:R-:W-:Y:S01]  /*6920*/  ISETP.NE.U32.AND P3, PT, R40, RZ, PT ;  /* 0x000000ff2800720c */ /* 0x000fe20003f65070 */
[----:B------:R-:W1:Y:S03]  /*6930*/  LDCU.64 UR4, c[0x0][0x358] ;  /* 0x00006b00ff0477ac */ /* 0x000e660008000a00 */
[----:B------:R-:W-:Y:S11]  /*6940*/  ISETP.NE.AND.EX P3, PT, R41, RZ, PT, P3 ;  /* 0x000000ff2900720c */ /* 0x000ff60003f65330 */
[----:B------:R-:W-:Y:S02]  /*6950*/  @!UPT UIADD3 URZ, UPT, UPT, URZ, URZ, URZ ;  /* 0x000000fffffff290 */ /* 0x000fe4000fffe0ff */
[----:B------:R-:W2:Y:S01]  /*6960*/  @P3 LDC.64 R4, c[0x0][0x9a8] ;  /* 0x00026a00ff043b82 */ /* 0x000ea20000000a00 */
[----:B------:R-:W-:Y:S04]  /*6970*/  @P3 IMAD R0, R42, UR52, RZ ;  /* 0x000000342a003c24 */ /* 0x000fe8000f8e02ff */
[----:B--2---:R-:W-:Y:S05]  /*6980*/  @P3 IMAD.WIDE R4, R0, 0x4, R4 ;  /* 0x0000000400043825 */ /* 0x004fea00078e0204 */
[----:B-1---5:R1:W5:Y:S02]  /*6990*/  @P3 LDG.E R24, desc[UR4][R4.64] ;  /* 0x0000000404183981 */ /* 0x022364000c1e1900 */
[----:B-1----:R-:W2:Y:S02]  /*69a0*/  @!P3 LDC R24, c[0x0][0x9a0] ;  /* 0x00026800ff18bb82 */ /* 0x002ea40000000800 */
.L_x_102:
[----:B-----5:R-:W-:Y:S01]  /*69b0*/  FSETP.NEU.AND P3, PT, R27, RZ, PT ;  /* 0x000000ff1b00720b */ /* 0x020fe20003f6d000 */
[----:B------:R-:W1:Y:S01]  /*69c0*/  LDCU.128 UR12, c[0x0][0xb90] ;  /* 0x00017200ff0c77ac */ /* 0x000e620008000c00 */
[----:B------:R-:W-:Y:S01]  /*69d0*/  SEL R3, RZ, 0xffffffff, P2 ;  /* 0xffffffffff037807 */ /* 0x000fe20001000000 */
[----:B------:R-:W-:Y:S01]  /*69e0*/  IMAD.SHL.U32 R72, R47, 0x2, RZ ;  /* 0x000000022f487824 */ /* 0x000fe200078e00ff */
[----:B------:R-:W-:Y:S01]  /*69f0*/  @P1 LOP3.LUT P2, RZ, R49, 0xff, RZ, 0xc0, !PT ;  /* 0x000000ff31ff1812 */ /* 0x000fe2000784c0ff */
[----:B------:R-:W-:Y:S01]  /*6a00*/  BSSY B1, `(.L_x_103) ;  /* 0x000004e000017945 */ /* 0x000fe20003800000 */
[----:B------:R-:W-:Y:S01]  /*6a10*/  @P1 SEL R0, RZ, 0xffffffff, P3 ;  /* 0xffffffffff001807 */ /* 0x000fe20001800000 */
[----:B------:R-:W-:Y:S01]  /*6a20*/  VIADD R69, R72, UR49 ;  /* 0x0000003148457c36 */ /* 0x000fe20008000000 */
[----:B------:R-:W-:Y:S01]  /*6a30*/  LOP3.LUT R46, R46, 0x1, RZ, 0x3c, !PT ;  /* 0x000000012e2e7812 */ /* 0x000fe200078e3cff */
[----:B------:R-:W3:Y:S01]  /*6a40*/  LDCU UR11, c[0x0][0xba0] ;  /* 0x00017400ff0b77ac */ /* 0x000ee20008000800 */
[----:B------:R-:W-:Y:S01]  /*6a50*/  @P0 SEL R0, R3, R0, !P2 ;  /* 0x0000000003000207 */ /* 0x000fe20005000000 */
[----:B------:R-:W-:Y:S01]  /*6a60*/  IMAD.MOV.U32 R73, RZ, RZ, 0x1 ;  /* 0x00000001ff497424 */ /* 0x000fe200078e00ff */
[----:B------:R-:W-:Y:S01]  /*6a70*/  LEA R70, R22, UR49, 0x3 ;  /* 0x0000003116467c11 */ /* 0x000fe2000f8e18ff */
[----:B------:R-:W-:Y:S01]  /*6a80*/  USHF.L.U32 UR8, UR51, 0x6, URZ ;  /* 0x0000000633087899 */ /* 0x000fe200080006ff */
[----:B------:R-:W-:Y:S01]  /*6a90*/  @P1 LOP3.LUT R0, R0, 0x1, RZ, 0xc0, !PT ;  /* 0x0000000100001812 */ /* 0x000fe200078ec0ff */
[----:B------:R-:W-:Y:S01]  /*6aa0*/  IMAD.IADD R25, R23, 0x1, R2 ;  /* 0x0000000117197824 */ /* 0x000fe200078e0202 */
[----:B------:R-:W-:Y:S01]  /*6ab0*/  R2UR UR4, R55 ;  /* 0x00000000370472ca */ /* 0x000fe200000e0000 */
[----:B------:R-:W-:Y:S01]  /*6ac0*/  IMAD.MOV.U32 R71, RZ, RZ, RZ ;  /* 0x000000ffff477224 */ /* 0x000fe200078e00ff */
[----:B------:R-:W-:Y:S01]  /*6ad0*/  ISETP.NE.U32.OR P5, PT, R0, 0x1, !P1 ;  /* 0x000000010000780c */ /* 0x000fe20004fa5470 */
[----:B------:R-:W-:Y:S01]  /*6ae0*/  IMAD.U32 R65, RZ, RZ, UR8 ;  /* 0x00000008ff417e24 */ /* 0x000fe2000f8e00ff */
[----:B------:R-:W-:Y:S02]  /*6af0*/  R2UR UR6, R54 ;  /* 0x00000000360672ca */ /* 0x000fe400000e0000 */
[----:B------:R-:W-:Y:S02]  /*6b00*/  CS2R R38, SRZ ;  /* 0x0000000000267805 */ /* 0x000fe4000001ff00 */
[----:B------:R-:W-:Y:S02]  /*6b10*/  R2UR UR10, R56 ;  /* 0x00000000380a72ca */ /* 0x000fe400000e0000 */
[----:B------:R-:W-:Y:S02]  /*6b20*/  CS2R R36, SRZ ;  /* 0x0000000000247805 */ /* 0x000fe4000001ff00 */
[----:B------:R-:W-:Y:S02]  /*6b30*/  R2UR UR9, R53 ;  /* 0x00000000350972ca */ /* 0x000fe400000e0000 */
[----:B------:R-:W-:Y:S02]  /*6b40*/  CS2R R30, SRZ ;  /* 0x00000000001e7805 */ /* 0x000fe4000001ff00 */
[----:B------:R-:W-:Y:S02]  /*6b50*/  PLOP3.LUT P2, PT, PT, PT, UP1, 0x80, 0x8 ;  /* 0x000000000008781c */ /* 0x000fe40003f4f018 */
[----:B------:R-:W-:Y:S02]  /*6b60*/  CS2R R28, SRZ ;  /* 0x00000000001c7805 */ /* 0x000fe4000001ff00 */
[----:B------:R-:W-:Y:S01]  /*6b70*/  LOP3.LUT P4, R66, R49, 0xff, RZ, 0xc0, !PT ;  /* 0x000000ff31427812 */ /* 0x000fe2000788c0ff */
[----:B------:R-:W-:Y:S01]  /*6b80*/  UIMAD.WIDE.U32 UR4, UR8, UR4, URZ ;  /* 0x00000004080472a5 */ /* 0x000fe2000f8e00ff */
[----:B------:R-:W-:Y:S01]  /*6b90*/  SEL R4, RZ, 0xffffffff, P3 ;  /* 0xffffffffff047807 */ /* 0x000fe20001800000 */
[----:B------:R-:W-:Y:S01]  /*6ba0*/  IMAD.IADD R68, R61, 0x1, R69 ;  /* 0x000000013d447824 */ /* 0x000fe200078e0245 */
[----:B------:R-:W-:Y:S01]  /*6bb0*/  @P5 SHF.L.U32 R0, R46, 0x1f, RZ ;  /* 0x0000001f2e005819 */ /* 0x000fe200000006ff */
[----:B------:R-:W-:Y:S01]  /*6bc0*/  USHF.R.U32.HI UR5, URZ, UR6, UR5 ;  /* 0x00000006ff057299 */ /* 0x000fe20008011605 */
[----:B------:R-:W-:Y:S01]  /*6bd0*/  P2R R67, PR, RZ, 0x20 ;  /* 0x00000020ff437803 */ /* 0x000fe20000000000 */
[----:B------:R-:W-:Y:S01]  /*6be0*/  UISETP.NE.AND UP0, UPT, UR10, 0x1, UPT ;  /* 0x000000010a00788c */ /* 0x000fe2000bf05270 */
[----:B------:R4:W2:Y:S03]  /*6bf0*/  @P5 SYNCS.PHASECHK.TRANS64.TRYWAIT P1, [UR49+0x110], R0 ;  /* 0x00011000ff0055a7 */ /* 0x0008a60008021131 */
[----:B------:R-:W-:Y:S01]  /*6c00*/  USEL UR5, UR8, UR5, !UP0 ;  /* 0x0000000508057287 */ /* 0x000fe2000c000000 */
[----:B------:R-:W-:Y:S01]  /*6c10*/  @P2 SEL R4, R3, R4, !P4 ;  /* 0x0000000403042207 */ /* 0x000fe20006000000 */
[----:B------:R-:W-:Y:S03]  /*6c20*/  UISETP.NE.AND UP0, UPT, UR9, 0x1, UPT ;  /* 0x000000010900788c */ /* 0x000fe6000bf05270 */
[----:B------:R-:W-:Y:S01]  /*6c30*/  LOP3.LUT R4, R4, 0x1, RZ, 0xc0, !PT ;  /* 0x0000000104047812 */ /* 0x000fe200078ec0ff */
[----:B------:R-:W-:Y:S02]  /*6c40*/  IMAD R6, RZ, RZ, -UR5 ;  /* 0x80000005ff067e24 */ /* 0x000fe4000f8e02ff */
[----:B------:R-:W-:Y:S02]  /*6c50*/  IMAD.U32 R64, RZ, RZ, UR5 ;  /* 0x00000005ff407e24 */ /* 0x000fe4000f8e00ff */
[----:B------:R-:W-:Y:S01]  /*6c60*/  IMAD R65, R6, UR10, R65 ;  /* 0x0000000a06417c24 */ /* 0x000fe2000f8e0241 */
[----:B----4-:R-:W-:Y:S04]  /*6c70*/  SHF.L.U32 R0, R45, 0x1f, RZ ;  /* 0x0000001f2d007819 */ /* 0x010fe800000006ff */
[----:B------:R4:W4:Y:S01]  /*6c80*/  SYNCS.PHASECHK.TRANS64.TRYWAIT P0, [R70+URZ+0x170], R0 ;  /* 0x00017000460075a7 */ /* 0x00092200080011ff */
[----:B-1----:R-:W-:Y:S07]  /*6c90*/  UIMAD.WIDE.U32 UR6, UR5, UR12, URZ ;  /* 0x0000000c050672a5 */ /* 0x002fee000f8e00ff */
[----:B------:R-:W-:Y:S02]  /*6ca0*/  UMOV UR4, UR7 ;  /* 0x0000000700047c82 */ /* 0x000fe40008000000 */
[----:B------:R-:W-:Y:S04]  /*6cb0*/  USHF.R.U32.HI UR4, URZ, UR13, UR4 ;  /* 0x0000000dff047299 */ /* 0x000fe80008011604 */
[----:B------:R-:W-:Y:S02]  /*6cc0*/  USEL UR4, UR5, UR4, !UP0 ;  /* 0x0000000405047287 */ /* 0x000fe4000c000000 */
[----:B------:R-:W-:Y:S02]  /*6cd0*/  UISETP.NE.AND UP0, UPT, UR14, 0x1, UPT ;  /* 0x000000010e00788c */ /* 0x000fe4000bf05270 */
[----:B------:R-:W-:Y:S02]  /*6ce0*/  UIMAD.WIDE.U32 UR6, UR4, UR15, URZ ;  /* 0x0000000f040672a5 */ /* 0x000fe4000f8e00ff */
[----:B------:R-:W-:Y:S02]  /*6cf0*/  IMAD.U32 R63, RZ, RZ, UR4 ;  /* 0x00000004ff3f7e24 */ /* 0x000fe4000f8e00ff */
[----:B------:R-:W-:Y:S01]  /*6d00*/  PLOP3.LUT P2, PT, PT, PT, UP0, 0x80, 0x8 ;  /* 0x000000000008781c */ /* 0x000fe20003f4f008 */
[----:B------:R-:W-:Y:S02]  /*6d10*/  IMAD R5, RZ, RZ, -UR4 ;  /* 0x80000004ff057e24 */ /* 0x000fe4000f8e02ff */
[----:B------:R-:W-:Y:S01]  /*6d20*/  UMOV UR6, UR7 ;  /* 0x0000000700067c82 */ /* 0x000fe20008000000 */
[----:B------:R-:W-:Y:S01]  /*6d30*/  IMAD.U32 R62, RZ, RZ, UR4 ;  /* 0x00000004ff3e7e24 */ /* 0x000fe2000f8e00ff */
[----:B---3--:R-:W-:Y:S01]  /*6d40*/  USHF.R.U32.HI UR6, URZ, UR11, UR6 ;  /* 0x0000000bff067299 */ /* 0x008fe20008011606 */
[----:B------:R-:W-:Y:S05]  /*6d50*/  IMAD R64, R5, UR9, R64 ;  /* 0x0000000905407c24 */ /* 0x000fea000f8e0240 */
[----:B------:R-:W-:Y:S02]  /*6d60*/  SEL R63, R63, UR6, !P2 ;  /* 0x000000063f3f7c07 */ /* 0x000fe4000d000000 */
[----:B------:R-:W-:Y:S03]  /*6d70*/  ISETP.NE.U32.AND P2, PT, R4, 0x1, PT ;  /* 0x000000010400780c */ /* 0x000fe60003f45070 */
[----:B------:R-:W-:Y:S01]  /*6d80*/  IMAD.MOV R3, RZ, RZ, -R63 ;  /* 0x000000ffff037224 */ /* 0x000fe200078e0a3f */
[----:B------:R-:W-:Y:S03]  /*6d90*/  P2R R74, PR, RZ, 0x4 ;  /* 0x00000004ff4a7803 */ /* 0x000fe60000000000 */
[----:B------:R-:W-:Y:S01]  /*6da0*/  IMAD R62, R3, UR14, R62 ;  /* 0x0000000e033e7c24 */ /* 0x000fe2000f8e023e */
[----:B--2---:R-:W-:Y:S01]  /*6db0*/  @P5 SEL R73, RZ, 0x1, !P1 ;  /* 0x00000001ff495807 */ /* 0x004fe20004800000 */
[----:B------:R-:W-:Y:S06]  /*6dc0*/  @!P5 BRA `(.L_x_104) ;  /* 0x000000000044d947 */ /* 0x000fec0003800000 */
[----:B------:R-:W-:Y:S01]  /*6dd0*/  IMAD.MOV.U32 R38, RZ, RZ, RZ ;  /* 0x000000ffff267224 */ /* 0x000fe200078e00ff */
[----:B------:R-:W-:Y:S01]  /*6de0*/  ISETP.NE.AND P1, PT, R73, RZ, PT ;  /* 0x000000ff4900720c */ /* 0x000fe20003f25270 */
[----:B------:R-:W-:Y:S01]  /*6df0*/  BSSY B0, `(.L_x_105) ;  /* 0x0000008000007945 */ /* 0x000fe20003800000 */
[----:B------:R-:W-:Y:S02]  /*6e00*/  CS2R R30, SRZ ;  /* 0x00000000001e7805 */ /* 0x000fe4000001ff00 */
[----:B------:R-:W-:Y:S02]  /*6e10*/  CS2R R28, SRZ ;  /* 0x00000000001c7805 */ /* 0x000fe4000001ff00 */
[----:B------:R-:W-:Y:S07]  /*6e20*/  CS2R R36, SRZ ;  /* 0x0000000000247805 */ /* 0x000fee000001ff00 */
[----:B------:R-:W-:Y:S05]  /*6e30*/  @P1 BRA `(.L_x_106) ;  /* 0x00000000000c1947 */ /* 0x000fea0003800000 */
[----:B------:R-:W-:Y:S04]  /*6e40*/  SHF.L.U32 R3, R46, 0x1f, RZ ;  /* 0x0000001f2e037819 */ /* 0x000fe800000006ff */
[----:B------:R-:W1:Y:S02]  /*6e50*/  SYNCS.PHASECHK.TRANS64.TRYWAIT P1, [UR49+0x110], R3 ;  /* 0x00011003ff0075a7 */ /* 0x000e640008021131 */
[----:B-1----:R-:W-:Y:S05]  /*6e60*/  @!P1 BRA `(.L_x_107) ;  /* 0x0000003000a89947 */ /* 0x002fea0003800000 */
.L_x_106:
[----:B------:R-:W-:Y:S05]  /*6e70*/  BSYNC B0 ;  /* 0x0000000000007941 */ /* 0x000fea0003800000 */
.L_x_105:
[----:B------:R-:W-:Y:S01]  /*6e80*/  ISETP.NE.AND P1, PT, R74, RZ, PT ;  /* 0x000000ff4a00720c */ /* 0x000fe20003f25270 */
[----:B------:R-:W-:Y:S11]  /*6e90*/  HFMA2 R71, -RZ, RZ, 0, 5.9604644775390625e-08 ;  /* 0x00000001ff477431 */ /* 0x000ff600000001ff */
[----:B------:R-:W-:Y:S01]  /*6ea0*/  @!UPT UIADD3 URZ, UPT, UPT, URZ, URZ, URZ ;  /* 0x000000fffffff290 */ /* 0x000fe2000fffe0ff */
[----:B------:R-:W-:Y:S05]  /*6eb0*/  @P1 WARPSYNC.ALL ;  /* 0x0000000000001948 */ /* 0x000fea0003800000 */
[----:B------:R2:W3:Y:S04]  /*6ec0*/  @P1 LDSM.16.M88.4 R28, [R72+UR49+0x200] ;  /* 0x00020031481c183b */ /* 0x0004e80008000200 */
[----:B------:R2:W1:Y:S02]  /*6ed0*/  @P1 LDSM.16.M88.4 R36, [R68+0x200] ;  /* 0x000200004424183b */ /* 0x0004640000000200 */
.L_x_104:
[----:B------:R-:W-:Y:S05]  /*6ee0*/  BSYNC B1 ;  /* 0x0000000000017941 */ /* 0x000fea0003800000 */
.L_x_103:
[----:B-1----:R-:W-:Y:S04]  /*6ef0*/  SHF.R.U32.HI R2, RZ, 0x15, R25 ;  /* 0x00000015ff027819 */ /* 0x002fe80000011619 */
[----:B------:R-:W-:Y:S01]  /*6f00*/  LOP3.LUT P1, RZ, R2, 0x3, R50, 0x48, !PT ;  /* 0x0000000302ff7812 */ /* 0x000fe20007824832 */
[----:B------:R-:W-:Y:S01]  /*6f10*/  @!UPT UIADD3 URZ, UPT, UPT, URZ, URZ, URZ ;  /* 0x000000fffffff290 */ /* 0x000fe2000fffe0ff */
[----:B----4-:R-:W-:Y:S11]  /*6f20*/  @P0 BRA `(.L_x_108) ;  /* 0x0000000000080947 */ /* 0x010ff60003800000 */
[----:B------:R-:W1:Y:S02]  /*6f30*/  SYNCS.PHASECHK.TRANS64.TRYWAIT P0, [R70+URZ+0x170], R0 ;  /* 0x00017000460075a7 */ /* 0x000e6400080011ff */
[----:B-1----:R-:W-:Y:S05]  /*6f40*/  @!P0 BRA `(.L_x_109) ;  /* 0x0000003000888947 */ /* 0x002fea0003800000 */
.L_x_108:
[----:B------:R-:W-:Y:S05]  /*6f50*/  @!P1 BRA `(.L_x_110) ;  /* 0x0000000000409947 */ /* 0x000fea0003800000 */
[----:B------:R-:W4:Y:S01]  /*6f60*/  LDCU.64 UR8, c[0x4][0x70] ;  /* 0x01000e00ff0877ac */ /* 0x000f220008000a00 */
[----:B------:R-:W-:Y:S01]  /*6f70*/  MOV R3, 0x0 ;  /* 0x0000000000037802 */ /* 0x000fe20000000f00 */
[----:B------:R-:W-:Y:S02]  /*6f80*/  HFMA2 R12, -RZ, RZ, 0, 5.9604644775390625e-08 ;  /* 0x00000001ff0c7431 */ /* 0x000fe400000001ff */
[----:B------:R-:W-:Y:S02]  /*6f90*/  IMAD.MOV.U32 R8, RZ, RZ, 0x192 ;  /* 0x00000192ff087424 */ /* 0x000fe400078e00ff */
[----:B------:R-:W-:Y:S01]  /*6fa0*/  IMAD.MOV.U32 R13, RZ, RZ, RZ ;  /* 0x000000ffff0d7224 */ /* 0x000fe200078e00ff */
[----:B------:R-:W5:Y:S01]  /*6fb0*/  LDCU.64 UR6, c[0x4][0x78] ;  /* 0x01000f00ff0677ac */ /* 0x000f620008000a00 */
[----:B------:R-:W1:Y:S01]  /*6fc0*/  LDC.64 R2, c[0x4][R3] ;  /* 0x0100000003027b82 */ /* 0x000e620000000a00 */
[----:B------:R-:W2:Y:S01]  /*6fd0*/  LDCU.64 UR4, c[0x4][0x10] ;  /* 0x01000200ff0477ac */ /* 0x000ea20008000a00 */
[----:B----4-:R-:W-:Y:S01]  /*6fe0*/  MOV R5, UR9 ;  /* 0x0000000900057c02 */ /* 0x010fe20008000f00 */
[----:B------:R-:W-:Y:S01]  /*6ff0*/  IMAD.U32 R4, RZ, RZ, UR8 ;  /* 0x00000008ff047e24 */ /* 0x000fe2000f8e00ff */
[----:B-----5:R-:W-:Y:S01]  /*7000*/  MOV R7, UR7 ;  /* 0x0000000700077c02 */ /* 0x020fe20008000f00 */
[----:B------:R-:W-:Y:S01]  /*7010*/  IMAD.U32 R6, RZ, RZ, UR6 ;  /* 0x00000006ff067e24 */ /* 0x000fe2000f8e00ff */
[----:B--2---:R-:W-:Y:S01]  /*7020*/  MOV R11, UR5 ;  /* 0x00000005000b7c02 */ /* 0x004fe20008000f00 */
[----:B------:R-:W-:Y:S02]  /*7030*/  IMAD.U32 R10, RZ, RZ, UR4 ;  /* 0x00000004ff0a7e24 */ /* 0x000fe4000f8e00ff */
[----:B------:R-:W-:Y:S07]  /*7040*/  LEPC R20, `(.L_x_110) ;  /* 0x000000001014794e */ /* 0x000fee0000000000 */
[----:B-1-3--:R-:W-:Y:S05]  /*7050*/  CALL.ABS.NOINC R2 ;  /* 0x0000000002007343 */ /* 0x00afea0003c00000 */
.L_x_110:
[C---:B---3--:R-:W-:Y:S01]  /*7060*/  SHF.L.U32 R20, R28.reuse, 0x10, RZ ;  /* 0x000000101c147819 */ /* 0x048fe200000006ff */
[----:B------:R-:W-:Y:S05]  /*7070*/  WARPSYNC.ALL ;  /* 0x0000000000007948 */ /* 0x000fea0003800000 */
[----:B------:R-:W-:Y:S01]  /*7080*/  R2UR UR4, R25 ;  /* 0x00000000190472ca */ /* 0x000fe200000e0000 */
[----:B------:R-:W-:Y:S01]  /*7090*/  BSSY.RECONVERGENT B0, `(.L_x_111) ;  /* 0x0000051000007945 */ /* 0x000fe20003800200 */
[----:B------:R-:W-:Y:S02]  /*70a0*/  LOP3.LUT R21, R28, 0xffff0000, RZ, 0xc0, !PT ;  /* 0xffff00001c157812 */ /* 0x000fe400078ec0ff */
[C---:B------:R-:W-:Y:S02]  /*70b0*/  SHF.L.U32 R26, R29.reuse, 0x10, RZ ;  /* 0x000000101d1a7819 */ /* 0x040fe400000006ff */
[----:B------:R-:W-:Y:S07]  /*70c0*/  ISETP.NE.AND P0, PT, R48, RZ, PT ;  /* 0x000000ff3000720c */ /* 0x000fee0003f05270 */
[----:B------:R-:W1:Y:S02]  /*70d0*/  LDTM.16dp256bit.x4 R4, tmem[UR4] ;  /* 0x00000004000479ee */ /* 0x000e640008120000 */
[C---:B-1----:R-:W-:Y:S01]  /*70e0*/  FMUL R0, R24.reuse, R4 ;  /* 0x0000000418007220 */ /* 0x042fe20000400000 */
[C---:B------:R-:W-:Y:S01]  /*70f0*/  FMUL R4, R24.reuse, R8 ;  /* 0x0000000818047220 */ /* 0x040fe20000400000 */
[C---:B------:R-:W-:Y:S01]  /*7100*/  FMUL R8, R24.reuse, R12 ;  /* 0x0000000c18087220 */ /* 0x040fe20000400000 */
[C---:B------:R-:W-:Y:S01]  /*7110*/  FMUL R2, R24.reuse, R5 ;  /* 0x0000000518027220 */ /* 0x040fe20000400000 */
[C---:B------:R-:W-:Y:S01]  /*7120*/  FMUL R12, R24.reuse, R16 ;  /* 0x00000010180c7220 */ /* 0x040fe20000400000 */
[----:B------:R-:W-:Y:S01]  /*7130*/  LOP3.LUT R16, R29, 0xffff0000, RZ, 0xc0, !PT ;  /* 0xffff00001d107812 */ /* 0x000fe200078ec0ff */
[C---:B------:R-:W-:Y:S01]  /*7140*/  FMUL R3, R24.reuse, R6 ;  /* 0x0000000618037220 */ /* 0x040fe20000400000 */
[C---:B------:R-:W-:Y:S01]  /*7150*/  FMUL R7, R24.reuse, R7 ;  /* 0x0000000718077220 */ /* 0x040fe20000400000 */
[C---:B------:R-:W-:Y:S01]  /*7160*/  FFMA R0, R27.reuse, R20, R0 ;  /* 0x000000141b007223 */ /* 0x040fe20000000000 */
[C---:B------:R-:W-:Y:S01]  /*7170*/  FFMA R2, R27.reuse, R21, R2 ;  /* 0x000000151b027223 */ /* 0x040fe20000000002 */
[C---:B------:R-:W-:Y:S01]  /*7180*/  FMUL R5, R24.reuse, R9 ;  /* 0x0000000918057220 */ /* 0x040fe20000400000 */
[C---:B------:R-:W-:Y:S01]  /*7190*/  FFMA R3, R27.reuse, R26, R3 ;  /* 0x0000001a1b037223 */ /* 0x040fe20000000003 */
[----:B------:R-:W-:Y:S01]  /*71a0*/  FMUL R9, R24, R13 ;  /* 0x0000000d18097220 */ /* 0x000fe20000400000 */
[----:B------:R-:W-:Y:S01]  /*71b0*/  FFMA R7, R27, R16, R7 ;  /* 0x000000101b077223 */ /* 0x000fe20000000007 */
[----:B------:R-:W-:Y:S01]  /*71c0*/  LOP3.LUT R16, R30, 0xffff0000, RZ, 0xc0, !PT ;  /* 0xffff00001e107812 */ /* 0x000fe200078ec0ff */
[----:B------:R-:W-:Y:S01]  /*71d0*/  FMUL R6, R24, R10 ;  /* 0x0000000a18067220 */ /* 0x000fe20000400000 */
[----:B------:R-:W-:Y:S01]  /*71e0*/  F2FP.BF16.F32.PACK_AB R32, R2, R0 ;  /* 0x000000000220723e */ /* 0x000fe200000010ff */
[----:B------:R-:W-:Y:S01]  /*71f0*/  FMUL R13, R24, R17 ;  /* 0x00000011180d7220 */ /* 0x000fe20000400000 */
[----:B------:R-:W-:Y:S01]  /*7200*/  SHF.L.U32 R17, R30, 0x10, RZ ;  /* 0x000000101e117819 */ /* 0x000fe200000006ff */
[C---:B------:R-:W-:Y:S01]  /*7210*/  FMUL R10, R24.reuse, R14 ;  /* 0x0000000e180a7220 */ /* 0x040fe20000400000 */
[C---:B------:R-:W-:Y:S01]  /*7220*/  LOP3.LUT R0, R31.reuse, 0xffff0000, RZ, 0xc0, !PT ;  /* 0xffff00001f007812 */ /* 0x040fe200078ec0ff */
[----:B------:R-:W-:Y:S01]  /*7230*/  FMUL R14, R24, R18 ;  /* 0x00000012180e7220 */ /* 0x000fe20000400000 */
[----:B------:R-:W-:Y:S01]  /*7240*/  SHF.L.U32 R18, R31, 0x10, RZ ;  /* 0x000000101f127819 */ /* 0x000fe200000006ff */
[----:B------:R-:W-:Y:S01]  /*7250*/  FFMA R4, R27, R17, R4 ;  /* 0x000000111b047223 */ /* 0x000fe20000000004 */
[----:B------:R-:W-:Y:S01]  /*7260*/  F2FP.BF16.F32.PACK_AB R33, R7, R3 ;  /* 0x000000030721723e */ /* 0x000fe200000010ff */
[C---:B------:R-:W-:Y:S01]  /*7270*/  FFMA R5, R27.reuse, R16, R5 ;  /* 0x000000101b057223 */ /* 0x040fe20000000005 */
[----:B------:R-:W-:Y:S01]  /*7280*/  SHF.L.U32 R2, R36, 0x10, RZ ;  /* 0x0000001024027819 */ /* 0x000fe200000006ff */
[----:B------:R-:W-:Y:S01]  /*7290*/  FMUL R11, R24, R11 ;  /* 0x0000000b180b7220 */ /* 0x000fe20000400000 */
[----:B------:R-:W-:Y:S01]  /*72a0*/  LOP3.LUT R3, R36, 0xffff0000, RZ, 0xc0, !PT ;  /* 0xffff000024037812 */ /* 0x000fe200078ec0ff */
[----:B------:R-:W-:Y:S01]  /*72b0*/  FFMA R6, R27, R18, R6 ;  /* 0x000000121b067223 */ /* 0x000fe20000000006 */
[----:B------:R-:W-:Y:S01]  /*72c0*/  SHF.L.U32 R7, R37, 0x10, RZ ;  /* 0x0000001025077819 */ /* 0x000fe200000006ff */
[----:B------:R-:W-:Y:S01]  /*72d0*/  FFMA R11, R27, R0, R11 ;  /* 0x000000001b0b7223 */ /* 0x000fe2000000000b */
[----:B------:R-:W-:Y:S01]  /*72e0*/  LOP3.LUT R0, R37, 0xffff0000, RZ, 0xc0, !PT ;  /* 0xffff000025007812 */ /* 0x000fe200078ec0ff */
[C---:B------:R-:W-:Y:S01]  /*72f0*/  FFMA R8, R27.reuse, R2, R8 ;  /* 0x000000021b087223 */ /* 0x040fe20000000008 */
[C---:B------:R-:W-:Y:S01]  /*7300*/  FFMA R9, R27.reuse, R3, R9 ;  /* 0x000000031b097223 */ /* 0x040fe20000000009 */
[----:B------:R-:W-:Y:S01]  /*7310*/  FMUL R15, R24, R15 ;  /* 0x0000000f180f7220 */ /* 0x000fe20000400000 */
[C---:B------:R-:W-:Y:S01]  /*7320*/  SHF.L.U32 R2, R38.reuse, 0x10, RZ ;  /* 0x0000001026027819 */ /* 0x040fe200000006ff */
[----:B------:R-:W-:Y:S01]  /*7330*/  FFMA R10, R27, R7, R10 ;  /* 0x000000071b0a7223 */ /* 0x000fe2000000000a */
[----:B------:R-:W-:Y:S01]  /*7340*/  F2FP.BF16.F32.PACK_AB R34, R5, R4 ;  /* 0x000000040522723e */ /* 0x000fe200000010ff */
[----:B------:R-:W-:Y:S01]  /*7350*/  FFMA R15, R27, R0, R15 ;  /* 0x000000001b0f7223 */ /* 0x000fe2000000000f */
[----:B------:R-:W-:Y:S01]  /*7360*/  LOP3.LUT R3, R38, 0xffff0000, RZ, 0xc0, !PT ;  /* 0xffff000026037812 */ /* 0x000fe200078ec0ff */
[----:B------:R-:W-:Y:S01]  /*7370*/  FMUL R19, R24, R19 ;  /* 0x0000001318137220 */ /* 0x000fe20000400000 */
[----:B------:R-:W-:Y:S01]  /*7380*/  SHF.L.U32 R4, R39, 0x10, RZ ;  /* 0x0000001027047819 */ /* 0x000fe200000006ff */
[----:B------:R-:W-:Y:S01]  /*7390*/  FFMA R12, R27, R2, R12 ;  /* 0x000000021b0c7223 */ /* 0x000fe2000000000c */
[----:B------:R-:W-:Y:S01]  /*73a0*/  LOP3.LUT R5, R39, 0xffff0000, RZ, 0xc0, !PT ;  /* 0xffff000027057812 */ /* 0x000fe200078ec0ff */
[----:B------:R-:W-:Y:S01]  /*73b0*/  FFMA R13, R27, R3, R13 ;  /* 0x000000031b0d7223 */ /* 0x000fe2000000000d */
[----:B------:R-:W-:Y:S01]  /*73c0*/  F2FP.BF16.F32.PACK_AB R35, R11, R6 ;  /* 0x000000060b23723e */ /* 0x000fe200000010ff */
[----:B------:R-:W-:Y:S01]  /*73d0*/  FFMA R14, R27, R4, R14 ;  /* 0x000000041b0e7223 */ /* 0x000fe2000000000e */
[----:B------:R-:W-:Y:S01]  /*73e0*/  F2FP.BF16.F32.PACK_AB R8, R9, R8 ;  /* 0x000000080908723e */ /* 0x000fe200000010ff */
[----:B------:R-:W-:Y:S01]  /*73f0*/  FFMA R19, R27, R5, R19 ;  /* 0x000000051b137223 */ /* 0x000fe20000000013 */
[----:B------:R-:W-:Y:S01]  /*7400*/  F2FP.BF16.F32.PACK_AB R9, R15, R10 ;  /* 0x0000000a0f09723e */ /* 0x000fe200000010ff */
[----:B------:R1:W-:Y:S01]  /*7410*/  STSM.16.M88.4 [R69+0x200], R32 ;  /* 0x0002002045007844 */ /* 0x0003e20000000200 */
[----:B------:R-:W-:Y:S02]  /*7420*/  F2FP.BF16.F32.PACK_AB R10, R13, R12 ;  /* 0x0000000c0d0a723e */ /* 0x000fe400000010ff */
[----:B------:R-:W-:Y:S05]  /*7430*/  F2FP.BF16.F32.PACK_AB R11, R19, R14 ;  /* 0x0000000e130b723e */ /* 0x000fea00000010ff */
[----:B------:R1:W-:Y:S01]  /*7440*/  STSM.16.M88.4 [R68+0x200], R8 ;  /* 0x0002000844007844 */ /* 0x0003e20000000200 */
[----:B------:R-:W-:Y:S01]  /*7450*/  @!PT LDS RZ, [RZ] ;  /* 0x00000000fffff984 */ /* 0x000fe20000000800 */
[----:B------:R-:W-:Y:S01]  /*7460*/  @!PT LDS RZ, [RZ] ;  /* 0x00000000fffff984 */ /* 0x000fe20000000800 */
[----:B------:R-:W-:Y:S01]  /*7470*/  @!PT LDS RZ, [RZ] ;  /* 0x00000000fffff984 */ /* 0x000fe20000000800 */
[----:B------:R-:W-:Y:S01]  /*7480*/  @!PT LDS RZ, [RZ] ;  /* 0x00000000fffff984 */ /* 0x000fe20000000800 */
[----:B------:R3:W-:Y:S07]  /*7490*/  MEMBAR.ALL.CTA ;  /* 0x0000000000007992 */ /* 0x0007ee0000008000 */
[----:B---3--:R-:W3:Y:S02]  /*74a0*/  FENCE.VIEW.ASYNC.S ;  /* 0x00000000000073c6 */ /* 0x008ee40000000000 */
[----:B---3--:R-:W-:Y:S06]  /*74b0*/  BAR.SYNC.DEFER_BLOCKING 0x1, 0x80 ;  /* 0x0042000000007b1d */ /* 0x008fec0000010000 */
[----:B------:R-:W-:Y:S05]  /*74c0*/  @P0 BRA `(.L_x_112) ;  /* 0x0000000000340947 */ /* 0x000fea0003800000 */
[----:B------:R-:W3:Y:S01]  /*74d0*/  LDCU.64 UR6, c[0x0][0x348] ;  /* 0x00006900ff0677ac */ /* 0x000ee20008000a00 */
[----:B------:R-:W-:Y:S02]  /*74e0*/  R2UR UR42, R65 ;  /* 0x00000000412a72ca */ /* 0x000fe400000e0000 */
[----:B------:R-:W-:Y:S01]  /*74f0*/  R2UR UR43, R64 ;  /* 0x00000000402b72ca */ /* 0x000fe200000e0000 */
[----:B------:R-:W-:Y:S01]  /*7500*/  UIADD3 UR4, UPT, UPT, UR49, 0x200, URZ ;  /* 0x0000020031047890 */ /* 0x000fe2000fffe0ff */
[----:B------:R-:W-:Y:S02]  /*7510*/  R2UR UR44, R62 ;  /* 0x000000003e2c72ca */ /* 0x000fe400000e0000 */
[----:B------:R-:W-:Y:S03]  /*7520*/  R2UR UR45, R63 ;  /* 0x000000003f2d72ca */ /* 0x000fe600000e0000 */
[----:B------:R-:W-:Y:S05]  /*7530*/  IMAD.U32 R60, RZ, RZ, UR4 ;  /* 0x00000004ff3c7e24 */ /* 0x000fea000f8e00ff */
[----:B------:R-:W-:Y:S01]  /*7540*/  R2UR UR40, R60 ;  /* 0x000000003c2872ca */ /* 0x000fe200000e0000 */
[----:B---3--:R-:W-:Y:S04]  /*7550*/  UIADD3 UR4, UP0, UPT, UR6, 0x780, URZ ;  /* 0x0000078006047890 */ /* 0x008fe8000ff1e0ff */
[----:B------:R-:W-:Y:S09]  /*7560*/  UIADD3.X UR5, UPT, UPT, URZ, UR7, URZ, UP0, !UPT ;  /* 0x00000007ff057290 */ /* 0x000ff200087fe4ff */
[----:B------:R3:W-:Y:S01]  /*7570*/  UTMASTG.5D.IM2COL [UR40], [UR4] ;  /* 0x00000028040073b5 */ /* 0x0007e20008060000 */
[----:B------:R0:W-:Y:S01]  /*7580*/  UTMACMDFLUSH ;  /* 0x00000000000079b7 */ /* 0x0001e20000000000 */
[----:B---3--:R-:W-:Y:S04]  /*7590*/  DEPBAR.LE SB0, 0x1 ;  /* 0x000080400000791a */ /* 0x008fe80000000000 */
.L_x_112:
[----:B------:R-:W-:Y:S05]  /*75a0*/  BSYNC.RECONVERGENT B0 ;  /* 0x0000000000007941 */ /* 0x000fea0003800200 */
.L_x_111:
[----:B------:R-:W-:Y:S01]  /*75b0*/  BAR.SYNC.DEFER_BLOCKING 0x1, 0x80 ;  /* 0x0042000000007b1d */ /* 0x000fe20000010000 */
[----:B------:R-:W-:Y:S01]  /*75c0*/  ISETP.NE.AND P1, PT, R67, RZ, PT ;  /* 0x000000ff4300720c */ /* 0x000fe20003f25270 */
[----:B------:R-:W-:Y:S01]  /*75d0*/  UISETP.NE.AND UP0, UPT, UR53, URZ, UPT ;  /* 0x000000ff3500728c */ /* 0x000fe2000bf05270 */
[----:B------:R-:W-:Y:S11]  /*75e0*/  LEA R4, R71, UR49, 0x3 ;  /* 0x0000003147047c11 */ /* 0x000ff6000f8e18ff */
[----:B------:R-:W-:Y:S01]  /*75f0*/  @P1 SHF.L.U32 R3, R46, 0x1f, RZ ;  /* 0x0000001f2e031819 */ /* 0x000fe200000006ff */
[----:B------:R-:W-:Y:S06]  /*7600*/  BRA.U !UP0, `(.L_x_113) ;  /* 0x0000000108247547 */ /* 0x000fec000b800000 */
[----:B------:R-:W3:Y:S01]  /*7610*/  S2R R0, SR_CgaCtaId ;  /* 0x0000000000007919 */ /* 0x000ee20000008800 */
[----:B------:R-:W-:Y:S01]  /*7620*/  IMAD.U32 R2, RZ, RZ, UR50 ;  /* 0x00000032ff027e24 */ /* 0x000fe2000f8e00ff */
[----:B------:R-:W-:Y:S04]  /*7630*/  UIADD3 UR4, UPT, UPT, UR50, 0x1, URZ ;  /* 0x0000000132047890 */ /* 0x000fe8000fffe0ff */
[----:B------:R-:W-:Y:S01]  /*7640*/  @P1 LEA R2, R2, UR49, 0x3 ;  /* 0x0000003102021c11 */ /* 0x000fe2000f8e18ff */
[----:B------:R-:W-:Y:S04]  /*7650*/  UISETP.NE.AND UP0, UPT, UR4, 0x4, UPT ;  /* 0x000000040400788c */ /* 0x000fe8000bf05270 */
[----:B------:R-:W-:Y:S01]  /*7660*/  @P1 VIADD R2, R2, 0x130 ;  /* 0x0000013002021836 */ /* 0x000fe20000000000 */
[----:B------:R-:W-:Y:S04]  /*7670*/  USEL UR50, UR4, URZ, UP0 ;  /* 0x000000ff04327287 */ /* 0x000fe80008000000 */
[----:B---3--:R-:W-:Y:S04]  /*7680*/  @P1 PRMT R0, R0, 0x654, R2 ;  /* 0x0000065400001816 */ /* 0x008fe80000000002 */
[----:B------:R3:W-:Y:S04]  /*7690*/  @P1 SYNCS.ARRIVE.TRANS64.RED.A1T0 RZ, [R0+URZ], RZ ;  /* 0x000000ff00ff19a7 */ /* 0x0007e800081004ff */
.L_x_113:
[----:B------:R-:W4:Y:S01]  /*76a0*/  @P1 SYNCS.PHASECHK.TRANS64.TRYWAIT P0, [R4+URZ+0x110], R3 ;  /* 0x00011003040015a7 */ /* 0x000f2200080011ff */
[----:B------:R-:W-:Y:S01]  /*76b0*/  BSSY B1, `(.L_x_114) ;  /* 0x0000013000017945 */ /* 0x000fe20003800000 */
[----:B----4-:R-:W-:Y:S03]  /*76c0*/  @P1 SEL R73, RZ, 0x1, !P0 ;  /* 0x00000001ff491807 */ /* 0x010fe60004000000 */
[----:B------:R-:W-:Y:S05]  /*76d0*/  @!P1 BRA `(.L_x_115) ;  /* 0x0000000000409947 */ /* 0x000fea0003800000 */
[----:B------:R-:W-:Y:S01]  /*76e0*/  ISETP.NE.AND P1, PT, R74, RZ, PT ;  /* 0x000000ff4a00720c */ /* 0x000fe20003f25270 */
[----:B------:R-:W-:Y:S01]  /*76f0*/  BSSY B0, `(.L_x_116) ;  /* 0x0000009000007945 */ /* 0x000fe20003800000 */
[----:B------:R-:W-:Y:S11]  /*7700*/  ISETP.NE.AND P0, PT, R73, RZ, PT ;  /* 0x000000ff4900720c */ /* 0x000ff60003f05270 */
[----:B------:R-:W-:Y:S05]  /*7710*/  @P1 IMAD R3, R71, 0x1000, R72 ;  /* 0x0000100047031824 */ /* 0x000fea00078e0248 */
[----:B------:R-:W-:Y:S05]  /*7720*/  @P1 IADD3 R2, PT, PT, R3, UR49, RZ ;  /* 0x0000003103021c10 */ /* 0x000fea000fffe0ff */
[----:B------:R-:W-:Y:S01]  /*7730*/  @P1 IMAD.IADD R2, R61, 0x1, R2 ;  /* 0x000000013d021824 */ /* 0x000fe200078e0202 */
[----:B------:R-:W-:Y:S06]  /*7740*/  @P0 BRA `(.L_x_117) ;  /* 0x00000000000c0947 */ /* 0x000fec0003800000 */
[----:B---3--:R-:W-:Y:S04]  /*7750*/  SHF.L.U32 R0, R46, 0x1f, RZ ;  /* 0x0000001f2e007819 */ /* 0x008fe800000006ff */
[----:B------:R-:W3:Y:S02]  /*7760*/  SYNCS.PHASECHK.TRANS64.TRYWAIT P0, [R4+URZ+0x110], R0 ;  /* 0x00011000040075a7 */ /* 0x000ee400080011ff */
[----:B---3--:R-:W-:Y:S05]  /*7770*/  @!P0 BRA `(.L_x_118) ;  /* 0x0000002800908947 */ /* 0x008fea0003800000 */
.L_x_117:
[----:B------:R-:W-:Y:S05]  /*7780*/  BSYNC B0 ;  /* 0x0000000000007941 */ /* 0x000fea0003800000 */
.L_x_116:
[----:B------:R-:W-:Y:S02]  /*7790*/  ISETP.NE.AND P0, PT, R74, RZ, PT ;  /* 0x000000ff4a00720c */ /* 0x000fe40003f05270 */
[----:B------:R-:W-:Y:S11]  /*77a0*/  IADD3 R71, PT, PT, R71, 0x1, RZ ;  /* 0x0000000147477810 */ /* 0x000ff60007ffe0ff */
[----:B------:R-:W-:Y:S05]  /*77b0*/  @P0 WARPSYNC.ALL ;  /* 0x0000000000000948 */ /* 0x000fea0003800000 */
[----:B------:R4:W1:Y:S04]  /*77c0*/  @P0 LDSM.16.M88.4 R28, [R3+UR49+0x200] ;  /* 0x00020031031c083b */ /* 0x0008680008000200 */
[----:B------:R4:W1:Y:S02]  /*77d0*/  @P0 LDSM.16.M88.4 R36, [R2+0x200] ;  /* 0x000200000224083b */ /* 0x0008640000000200 */
.L_x_115:
[----:B------:R-:W-:Y:S05]  /*77e0*/  BSYNC B1 ;  /* 0x0000000000017941 */ /* 0x000fea0003800000 */
.L_x_114:
[----:B---3--:R-:W-:Y:S05]  /*77f0*/  VIADD R0, R25, 0x20 ;  /* 0x0000002019007836 */ /* 0x008fea0000000000 */
[----:B------:R-:W-:Y:S04]  /*7800*/  SHF.R.U32.HI R0, RZ, 0x15, R0 ;  /* 0x00000015ff007819 */ /* 0x000fe80000011600 */
[----:B------:R-:W-:Y:S11]  /*7810*/  LOP3.LUT P0, RZ, R0, 0x3, R50, 0x48, !PT ;  /* 0x0000000300ff7812 */ /* 0x000ff60007804832 */
[----:B------:R-:W-:Y:S02]  /*7820*/  @!UPT UIADD3 URZ, UPT, UPT, URZ, URZ, URZ ;  /* 0x000000fffffff290 */ /* 0x000fe4000fffe0ff */
[----:B------:R-:W-:Y:S05]  /*7830*/  @!P0 BRA `(.L_x_119) ;  /* 0x0000000000408947 */ /* 0x000fea0003800000 */
[----:B------:R-:W3:Y:S01]  /*7840*/  LDCU.64 UR8, c[0x4][0x70] ;  /* 0x01000e00ff0877ac */ /* 0x000ee20008000a00 */
[----:B----4-:R-:W-:Y:S01]  /*7850*/  MOV R3, 0x0 ;  /* 0x0000000000037802 */ /* 0x010fe20000000f00 */
[----:B------:R-:W-:Y:S02]  /*7860*/  HFMA2 R12, -RZ, RZ, 0, 5.9604644775390625e-08 ;  /* 0x00000001ff0c7431 */ /* 0x000fe400000001ff */
[----:B-1----:R-:W-:Y:S02]  /*7870*/  IMAD.MOV.U32 R8, RZ, RZ, 0x192 ;  /* 0x00000192ff087424 */ /* 0x002fe400078e00ff */
[----:B------:R-:W-:Y:S01]  /*7880*/  IMAD.MOV.U32 R13, RZ, RZ, RZ ;  /* 0x000000ffff0d7224 */ /* 0x000fe200078e00ff */
[----:B------:R-:W1:Y:S01]  /*7890*/  LDCU.64 UR6, c[0x4][0x78] ;  /* 0x01000f00ff0677ac */ /* 0x000e620008000a00 */
[----:B------:R-:W4:Y:S01]  /*78a0*/  LDC.64 R2, c[0x4][R3] ;  /* 0x0100000003027b82 */ /* 0x000f220000000a00 */
[----:B------:R-:W5:Y:S01]  /*78b0*/  LDCU.64 UR4, c[0x4][0x10] ;  /* 0x01000200ff0477ac */ /* 0x000f620008000a00 */
[----:B---3--:R-:W-:Y:S01]  /*78c0*/  MOV R5, UR9 ;  /* 0x0000000900057c02 */ /* 0x008fe20008000f00 */
[----:B------:R-:W-:Y:S01]  /*78d0*/  IMAD.U32 R4, RZ, RZ, UR8 ;  /* 0x00000008ff047e24 */ /* 0x000fe2000f8e00ff */
[----:B-1----:R-:W-:Y:S01]  /*78e0*/  MOV R7, UR7 ;  /* 0x0000000700077c02 */ /* 0x002fe20008000f00 */
[----:B------:R-:W-:Y:S01]  /*78f0*/  IMAD.U32 R6, RZ, RZ, UR6 ;  /* 0x00000006ff067e24 */ /* 0x000fe2000f8e00ff */
[----:B-----5:R-:W-:Y:S01]  /*7900*/  MOV R11, UR5 ;  /* 0x00000005000b7c02 */ /* 0x020fe20008000f00 */
[----:B------:R-:W-:Y:S02]  /*7910*/  IMAD.U32 R10, RZ, RZ, UR4 ;  /* 0x00000004ff0a7e24 */ /* 0x000fe4000f8e00ff */
[----:B------:R-:W-:Y:S07]  /*7920*/  LEPC R20, `(.L_x_119) ;  /* 0x000000001014794e */ /* 0x000fee0000000000 */
[----:B--2-4-:R-:W-:Y:S05]  /*7930*/  CALL.ABS.NOINC R2 ;  /* 0x0000000002007343 */ /* 0x014fea0003c00000 */
.L_x_119:
[----:B-1--4-:R-:W-:Y:S01]  /*7940*/  SHF.L.U32 R3, R28, 0x10, RZ ;  /* 0x000000101c037819 */ /* 0x012fe200000006ff */
[----:B------:R-:W-:Y:S05]  /*7950*/  WARPSYNC.ALL ;  /* 0x0000000000007948 */ /* 0x000fea0003800000 */
[----:B------:R-:W-:Y:S01]  /*7960*/  R2UR UR4, R25 ;  /* 0x00000000190472ca */ /* 0x000fe200000e0000 */
[----:B------:R-:W1:Y:S01]  /*7970*/  S2R R75, SR_CgaCtaId ;  /* 0x00000000004b7919 */ /* 0x000e620000008800 */
[C---:B------:R-:W-:Y:S01]  /*7980*/  SHF.L.U32 R20, R29.reuse, 0x10, RZ ;  /* 0x000000101d147819 */ /* 0x040fe200000006ff */
[----:B------:R-:W-:Y:S01]  /*7990*/  BSSY.RECONVERGENT B0, `(.L_x_120) ;  /* 0x0000056000007945 */ /* 0x000fe20003800200 */
[----:B------:R-:W-:Y:S02]  /*79a0*/  LOP3.LUT R21, R29, 0xffff0000, RZ, 0xc0, !PT ;  /* 0xffff00001d157812 */ /* 0x000fe400078ec0ff */
[----:B------:R-:W-:Y:S02]  /*79b0*/  ISETP.NE.AND P6, PT, R67, RZ, PT ;  /* 0x000000ff4300720c */ /* 0x000fe40003fc5270 */
[----:B------:R-:W-:Y:S05]  /*79c0*/  ISETP.NE.AND P0, PT, R48, RZ, PT ;  /* 0x000000ff3000720c */ /* 0x000fea0003f05270 */
[----:B------:R-:W3:Y:S02]  /*79d0*/  LDTM.16dp256bit.x4 R4, tmem[UR4+0x20] ;  /* 0x00002004000479ee */ /* 0x000ee40008120000 */
[----:B---3--:R-:W-:Y:S01]  /*79e0*/  FMUL R0, R24, R4 ;  /* 0x0000000418007220 */ /* 0x008fe20000400000 */
[----:B------:R-:W-:Y:S01]  /*79f0*/  LOP3.LUT R4, R28, 0xffff0000, RZ, 0xc0, !PT ;  /* 0xffff00001c047812 */ /* 0x000fe200078ec0ff */
[C---:B------:R-:W-:Y:S01]  /*7a00*/  FMUL R2, R24.reuse, R5 ;  /* 0x0000000518027220 */ /* 0x040fe20000400000 */
[C---:B------:R-:W-:Y:S01]  /*7a10*/  FMUL R7, R24.reuse, R7 ;  /* 0x0000000718077220 */ /* 0x040fe20000400000 */
[C---:B------:R-:W-:Y:S01]  /*7a20*/  FFMA R0, R27.reuse, R3, R0 ;  /* 0x000000031b007223 */ /* 0x040fe20000000000 */
[C---:B------:R-:W-:Y:S01]  /*7a30*/  FMUL R3, R24.reuse, R6 ;  /* 0x0000000618037220 */ /* 0x040fe20000400000 */
[C---:B------:R-:W-:Y:S01]  /*7a40*/  FFMA R2, R27.reuse, R4, R2 ;  /* 0x000000041b027223 */ /* 0x040fe20000000002 */
[C---:B------:R-:W-:Y:S01]  /*7a50*/  FMUL R4, R24.reuse, R8 ;  /* 0x0000000818047220 */ /* 0x040fe20000400000 */
[----:B------:R-:W-:Y:S01]  /*7a60*/  FMUL R8, R24, R12 ;  /* 0x0000000c18087220 */ /* 0x000fe20000400000 */
[C---:B------:R-:W-:Y:S01]  /*7a70*/  FFMA R3, R27.reuse, R20, R3 ;  /* 0x000000141b037223 */ /* 0x040fe20000000003 */
[----:B------:R-:W-:Y:S01]  /*7a80*/  FFMA R7, R27, R21, R7 ;  /* 0x000000151b077223 */ /* 0x000fe20000000007 */
[----:B------:R-:W-:Y:S01]  /*7a90*/  F2FP.BF16.F32.PACK_AB R32, R2, R0 ;  /* 0x000000000220723e */ /* 0x000fe200000010ff */
[----:B------:R-:W-:Y:S01]  /*7aa0*/  FMUL R12, R24, R16 ;  /* 0x00000010180c7220 */ /* 0x000fe20000400000 */
[----:B------:R-:W-:Y:S01]  /*7ab0*/  SHF.L.U32 R16, R30, 0x10, RZ ;  /* 0x000000101e107819 */ /* 0x000fe200000006ff */
[----:B------:R-:W-:Y:S01]  /*7ac0*/  FMUL R5, R24, R9 ;  /* 0x0000000918057220 */ /* 0x000fe20000400000 */
[----:B------:R-:W-:Y:S01]  /*7ad0*/  LOP3.LUT R0, R30, 0xffff0000, RZ, 0xc0, !PT ;  /* 0xffff00001e007812 */ /* 0x000fe200078ec0ff */
[C---:B------:R-:W-:Y:S01]  /*7ae0*/  FMUL R6, R24.reuse, R10 ;  /* 0x0000000a18067220 */ /* 0x040fe20000400000 */
[----:B------:R-:W-:Y:S01]  /*7af0*/  SHF.L.U32 R2, R31, 0x10, RZ ;  /* 0x000000101f027819 */ /* 0x000fe200000006ff */
[----:B------:R-:W-:Y:S01]  /*7b00*/  FFMA R4, R27, R16, R4 ;  /* 0x000000101b047223 */ /* 0x000fe20000000004 */
[----:B------:R-:W-:Y:S01]  /*7b10*/  F2FP.BF16.F32.PACK_AB R33, R7, R3 ;  /* 0x000000030721723e */ /* 0x000fe200000010ff */
[----:B------:R-:W-:Y:S01]  /*7b20*/  FFMA R5, R27, R0, R5 ;  /* 0x000000001b057223 */ /* 0x000fe20000000005 */
[----:B------:R-:W-:Y:S01]  /*7b30*/  LOP3.LUT R3, R31, 0xffff0000, RZ, 0xc0, !PT ;  /* 0xffff00001f037812 */ /* 0x000fe200078ec0ff */
[----:B------:R-:W-:Y:S01]  /*7b40*/  FMUL R11, R24, R11 ;  /* 0x0000000b180b7220 */ /* 0x000fe20000400000 */
[C---:B------:R-:W-:Y:S01]  /*7b50*/  SHF.L.U32 R0, R36.reuse, 0x10, RZ ;  /* 0x0000001024007819 */ /* 0x040fe200000006ff */
[C---:B------:R-:W-:Y:S01]  /*7b60*/  FFMA R6, R27.reuse, R2, R6 ;  /* 0x000000021b067223 */ /* 0x040fe20000000006 */
[----:B------:R-:W-:Y:S01]  /*7b70*/  LOP3.LUT R2, R36, 0xffff0000, RZ, 0xc0, !PT ;  /* 0xffff000024027812 */ /* 0x000fe200078ec0ff */
[----:B------:R-:W-:Y:S01]  /*7b80*/  FFMA R11, R27, R3, R11 ;  /* 0x000000031b0b7223 */ /* 0x000fe2000000000b */
[----:B------:R-:W-:Y:S01]  /*7b90*/  SHF.L.U32 R3, R37, 0x10, RZ ;  /* 0x0000001025037819 */ /* 0x000fe200000006ff */
[C---:B------:R-:W-:Y:S01]  /*7ba0*/  FMUL R9, R24.reuse, R13 ;  /* 0x0000000d18097220 */ /* 0x040fe20000400000 */
[----:B------:R-:W-:Y:S01]  /*7bb0*/  F2FP.BF16.F32.PACK_AB R34, R5, R4 ;  /* 0x000000040522723e */ /* 0x000fe200000010ff */
[----:B------:R-:W-:Y:S01]  /*7bc0*/  FMUL R10, R24, R14 ;  /* 0x0000000e180a7220 */ /* 0x000fe20000400000 */
[----:B------:R-:W-:Y:S01]  /*7bd0*/  SHF.L.U32 R4, R39, 0x10, RZ ;  /* 0x0000001027047819 */ /* 0x000fe200000006ff */
[----:B------:R-:W-:Y:S01]  /*7be0*/  FFMA R8, R27, R0, R8 ;  /* 0x000000001b087223 */ /* 0x000fe20000000008 */
[----:B------:R-:W-:Y:S01]  /*7bf0*/  LOP3.LUT R0, R37, 0xffff0000, RZ, 0xc0, !PT ;  /* 0xffff000025007812 */ /* 0x000fe200078ec0ff */
[C---:B------:R-:W-:Y:S01]  /*7c00*/  FFMA R9, R27.reuse, R2, R9 ;  /* 0x000000021b097223 */ /* 0x040fe20000000009 */
[C---:B------:R-:W-:Y:S01]  /*7c10*/  SHF.L.U32 R2, R38.reuse, 0x10, RZ ;  /* 0x0000001026027819 */ /* 0x040fe200000006ff */
[----:B------:R-:W-:Y:S01]  /*7c20*/  FFMA R10, R27, R3, R10 ;  /* 0x000000031b0a7223 */ /* 0x000fe2000000000a */
[----:B------:R-:W-:Y:S01]  /*7c30*/  LOP3.LUT R3, R38, 0xffff0000, RZ, 0xc0, !PT ;  /* 0xffff000026037812 */ /* 0x000fe200078ec0ff */
[C---:B------:R-:W-:Y:S01]  /*7c40*/  FMUL R15, R24.reuse, R15 ;  /* 0x0000000f180f7220 */ /* 0x040fe20000400000 */
[----:B------:R-:W-:Y:S01]  /*7c50*/  LOP3.LUT R5, R39, 0xffff0000, RZ, 0xc0, !PT ;  /* 0xffff000027057812 */ /* 0x000fe200078ec0ff */
[C---:B------:R-:W-:Y:S01]  /*7c60*/  FMUL R13, R24.reuse, R17 ;  /* 0x00000011180d7220 */ /* 0x040fe20000400000 */
[----:B------:R-:W-:Y:S01]  /*7c70*/  F2FP.BF16.F32.PACK_AB R35, R11, R6 ;  /* 0x000000060b23723e */ /* 0x000fe200000010ff */
[C---:B------:R-:W-:Y:S01]  /*7c80*/  FMUL R14, R24.reuse, R18 ;  /* 0x00000012180e7220 */ /* 0x040fe20000400000 */
[C---:B------:R-:W-:Y:S01]  /*7c90*/  FFMA R15, R27.reuse, R0, R15 ;  /* 0x000000001b0f7223 */ /* 0x040fe2000000000f */
[----:B------:R-:W-:Y:S01]  /*7ca0*/  FMUL R19, R24, R19 ;  /* 0x0000001318137220 */ /* 0x000fe20000400000 */
[----:B------:R-:W-:Y:S01]  /*7cb0*/  FFMA R12, R27, R2, R12 ;  /* 0x000000021b0c7223 */ /* 0x000fe2000000000c */
[----:B------:R3:W-:Y:S01]  /*7cc0*/  STSM.16.M88.4 [R69+0x1200], R32 ;  /* 0x0012002045007844 */ /* 0x0007e20000000200 */
[----:B------:R-:W-:Y:S01]  /*7cd0*/  F2FP.BF16.F32.PACK_AB R8, R9, R8 ;  /* 0x000000080908723e */ /* 0x000fe200000010ff */
[----:B------:R-:W-:Y:S01]  /*7ce0*/  FFMA R13, R27, R3, R13 ;  /* 0x000000031b0d7223 */ /* 0x000fe2000000000d */
[----:B------:R-:W-:Y:S01]  /*7cf0*/  F2FP.BF16.F32.PACK_AB R9, R15, R10 ;  /* 0x0000000a0f09723e */ /* 0x000fe200000010ff */
[C---:B------:R-:W-:Y:S01]  /*7d00*/  FFMA R14, R27.reuse, R4, R14 ;  /* 0x000000041b0e7223 */ /* 0x040fe2000000000e */
[----:B------:R-:W-:Y:S01]  /*7d10*/  FFMA R19, R27, R5, R19 ;  /* 0x000000051b137223 */ /* 0x000fe20000000013 */
[----:B------:R-:W-:Y:S02]  /*7d20*/  MOV R0, UR50 ;  /* 0x0000003200007c02 */ /* 0x000fe40008000f00 */
[----:B------:R-:W-:Y:S02]  /*7d30*/  F2FP.BF16.F32.PACK_AB R10, R13, R12 ;  /* 0x0000000c0d0a723e */ /* 0x000fe400000010ff */
[----:B------:R-:W-:Y:S02]  /*7d40*/  F2FP.BF16.F32.PACK_AB R11, R19, R14 ;  /* 0x0000000e130b723e */ /* 0x000fe400000010ff */
[----:B------:R-:W-:Y:S02]  /*7d50*/  @P6 LEA R0, R0, UR49, 0x3 ;  /* 0x0000003100006c11 */ /* 0x000fe4000f8e18ff */
[----:B------:R-:W-:Y:S01]  /*7d60*/  LEA R2, R71, UR49, 0x3 ;  /* 0x0000003147027c11 */ /* 0x000fe2000f8e18ff */
[----:B------:R3:W-:Y:S01]  /*7d70*/  STSM.16.M88.4 [R68+0x1200], R8 ;  /* 0x0012000844007844 */ /* 0x0007e20000000200 */
[----:B------:R-:W-:Y:S02]  /*7d80*/  @P6 IADD3 R0, PT, PT, R0, 0x130, RZ ;  /* 0x0000013000006810 */ /* 0x000fe40007ffe0ff */
[----:B------:R-:W-:Y:S01]  /*7d90*/  @P6 SHF.L.U32 R3, R46, 0x1f, RZ ;  /* 0x0000001f2e036819 */ /* 0x000fe200000006ff */
[----:B------:R-:W-:Y:S01]  /*7da0*/  @!PT LDS RZ, [RZ] ;  /* 0x00000000fffff984 */ /* 0x000fe20000000800 */
[----:B------:R-:W-:Y:S01]  /*7db0*/  @!PT LDS RZ, [RZ] ;  /* 0x00000000fffff984 */ /* 0x000fe20000000800 */
[----:B------:R-:W-:Y:S01]  /*7dc0*/  @!PT LDS RZ, [RZ] ;  /* 0x00000000fffff984 */ /* 0x000fe20000000800 */
[----:B------:R-:W-:Y:S01]  /*7dd0*/  @!PT LDS RZ, [RZ] ;  /* 0x00000000fffff984 */ /* 0x000fe20000000800 */
[----:B------:R4:W-:Y:S06]  /*7de0*/  MEMBAR.ALL.CTA ;  /* 0x0000000000007992 */ /* 0x0009ec0000008000 */
[----:B----4-:R-:W4:Y:S01]  /*7df0*/  FENCE.VIEW.ASYNC.S ;  /* 0x00000000000073c6 */ /* 0x010f220000000000 */
[----:B-1----:R-:W-:Y:S01]  /*7e00*/  @P6 PRMT R0, R75, 0x654, R0 ;  /* 0x000006544b006816 */ /* 0x002fe20000000000 */
[----:B----4-:R-:W-:Y:S06]  /*7e10*/  BAR.SYNC.DEFER_BLOCKING 0x1, 0x80 ;  /* 0x0042000000007b1d */ /* 0x010fec0000010000 */
[----:B------:R-:W-:Y:S05]  /*7e20*/  @P0 BRA `(.L_x_121) ;  /* 0x0000000000300947 */ /* 0x000fea0003800000 */
[----:B------:R-:W1:Y:S01]  /*7e30*/  LDCU.64 UR6, c[0x0][0x348] ;  /* 0x00006900ff0677ac */ /* 0x000e620008000a00 */
[----:B------:R-:W-:Y:S02]  /*7e40*/  R2UR UR10, R65 ;  /* 0x00000000410a72ca */ /* 0x000fe400000e0000 */
[----:B------:R-:W-:Y:S01]  /*7e50*/  R2UR UR11, R64 ;  /* 0x00000000400b72ca */ /* 0x000fe200000e0000 */
[----:B------:R-:W-:Y:S01]  /*7e60*/  UIADD3 UR9, UPT, UPT, UR41, 0x20, URZ ;  /* 0x0000002029097890 */ /* 0x000fe2000fffe0ff */
[----:B------:R-:W-:Y:S01]  /*7e70*/  R2UR UR12, R62 ;  /* 0x000000003e0c72ca */ /* 0x000fe200000e0000 */
[----:B------:R-:W-:Y:S01]  /*7e80*/  UIADD3 UR8, UPT, UPT, UR49, 0x1200, URZ ;  /* 0x0000120031087890 */ /* 0x000fe2000fffe0ff */
[----:B------:R-:W-:Y:S01]  /*7e90*/  R2UR UR13, R63 ;  /* 0x000000003f0d72ca */ /* 0x000fe200000e0000 */
[----:B-1----:R-:W-:Y:S04]  /*7ea0*/  UIADD3 UR4, UP0, UPT, UR6, 0x780, URZ ;  /* 0x0000078006047890 */ /* 0x002fe8000ff1e0ff */
[----:B------:R-:W-:Y:S09]  /*7eb0*/  UIADD3.X UR5, UPT, UPT, URZ, UR7, URZ, UP0, !UPT ;  /* 0x00000007ff057290 */ /* 0x000ff200087fe4ff */
[----:B------:R1:W-:Y:S01]  /*7ec0*/  UTMASTG.5D.IM2COL [UR8], [UR4] ;  /* 0x00000008040073b5 */ /* 0x0003e20008060000 */
[----:B------:R0:W-:Y:S01]  /*7ed0*/  UTMACMDFLUSH ;  /* 0x00000000000079b7 */ /* 0x0001e20000000000 */
[----:B-1----:R-:W-:Y:S04]  /*7ee0*/  DEPBAR.LE SB0, 0x1 ;  /* 0x000080400000791a */ /* 0x002fe80000000000 */
.L_x_121:
[----:B------:R-:W-:Y:S05]  /*7ef0*/  BSYNC.RECONVERGENT B0 ;  /* 0x0000000000007941 */ /* 0x000fea0003800200 */
.L_x_120:
[----:B------:R-:W-:Y:S01]  /*7f00*/  BAR.SYNC.DEFER_BLOCKING 0x1, 0x80 ;  /* 0x0042000000007b1d */ /* 0x000fe20000010000 */
[----:B------:R-:W-:Y:S04]  /*7f10*/  UIADD3 UR4, UPT, UPT, UR50, 0x1, URZ ;  /* 0x0000000132047890 */ /* 0x000fe8000fffe0ff */
[----:B------:R-:W-:Y:S04]  /*7f20*/  UISETP.NE.AND UP0, UPT, UR4, 0x4, UPT ;  /* 0x000000040400788c */ /* 0x000fe8000bf05270 */
[----:B------:R-:W-:Y:S01]  /*7f30*/  USEL UR40, UR4, URZ, UP0 ;  /* 0x000000ff04287287 */ /* 0x000fe20008000000 */
[----:B------:R1:W-:Y:S01]  /*7f40*/  @P6 SYNCS.ARRIVE.TRANS64.RED.A1T0 RZ, [R0+URZ], RZ ;  /* 0x000000ff00ff69a7 */ /* 0x0003e200081004ff */
[----:B------:R-:W-:Y:S01]  /*7f50*/  BSSY B1, `(.L_x_122) ;  /* 0x0000014000017945 */ /* 0x000fe20003800000 */
[----:B------:R-:W4:Y:S02]  /*7f60*/  @P6 SYNCS.PHASECHK.TRANS64.TRYWAIT P0, [R2+URZ+0x110], R3 ;  /* 0x00011003020065a7 */ /* 0x000f2400080011ff */
[----:B----4-:R-:W-:Y:S01]  /*7f70*/  @P6 SEL R73, RZ, 0x1, !P0 ;  /* 0x00000001ff496807 */ /* 0x010fe20004000000 */
[----:B-1----:R-:W-:Y:S06]  /*7f80*/  @!P6 BRA `(.L_x_123) ;  /* 0x000000000040e947 */ /* 0x002fec0003800000 */
[----:B------:R-:W-:Y:S01]  /*7f90*/  ISETP.NE.AND P1, PT, R74, RZ, PT ;  /* 0x000000ff4a00720c */ /* 0x000fe20003f25270 */
[----:B------:R-:W-:Y:S01]  /*7fa0*/  BSSY B0, `(.L_x_124) ;  /* 0x0000009000007945 */ /* 0x000fe20003800000 */
[----:B------:R-:W-:Y:S11]  /*7fb0*/  ISETP.NE.AND P0, PT, R73, RZ, PT ;  /* 0x000000ff4900720c */ /* 0x000ff60003f05270 */
[----:B------:R-:W-:Y:S05]  /*7fc0*/  @P1 IMAD R3, R71, 0x1000, R72 ;  /* 0x0000100047031824 */ /* 0x000fea00078e0248 */
[----:B------:R-:W-:Y:S05]  /*7fd0*/  @P1 IADD3 R0, PT, PT, R3, UR49, RZ ;  /* 0x0000003103001c10 */ /* 0x000fea000fffe0ff */
[----:B------:R-:W-:Y:S01]  /*7fe0*/  @P1 IMAD.IADD R0, R61, 0x1, R0 ;  /* 0x000000013d001824 */ /* 0x000fe200078e0200 */
[----:B------:R-:W-:Y:S06]  /*7ff0*/  @P0 BRA `(.L_x_125) ;  /* 0x00000000000c0947 */ /* 0x000fec0003800000 */
[----:B------:R-:W-:Y:S04]  /*8000*/  SHF.L.U32 R4, R46, 0x1f, RZ ;  /* 0x0000001f2e047819 */ /* 0x000fe800000006ff */
[----:B------:R-:W1:Y:S02]  /*8010*/  SYNCS.PHASECHK.TRANS64.TRYWAIT P0, [R2+URZ+0x110], R4 ;  /* 0x00011004020075a7 */ /* 0x000e6400080011ff */
[----:B-1----:R-:W-:Y:S05]  /*8020*/  @!P0 BRA `(.L_x_126) ;  /* 0x0000002000788947 */ /* 0x002fea0003800000 */
.L_x_125:
[----:B------:R-:W-:Y:S05]  /*8030*/  BSYNC B0 ;  /* 0x0000000000007941 */ /* 0x000fea0003800000 */
.L_x_124:
[----:B------:R-:W-:Y:S02]  /*8040*/  ISETP.NE.AND P0, PT, R74, RZ, PT ;  /* 0x000000ff4a00720c */ /* 0x000fe40003f05270 */
[----:B------:R-:W-:Y:S11]  /*8050*/  IADD3 R71, PT, PT, R71, 0x1, RZ ;  /* 0x0000000147477810 */ /* 0x000ff60007ffe0ff */
[----:B------:R-:W-:Y:S05]  /*8060*/  @P0 WARPSYNC.ALL ;  /* 0x0000000000000948 */ /* 0x000fea0003800000 */
[----:B------:R4:W1:Y:S04]  /*8070*/  @P0 LDSM.16.M88.4 R28, [R3+UR49+0x200] ;  /* 0x00020031031c083b */ /* 0x0008680008000200 */
[----:B------:R4:W1:Y:S02]  /*8080*/  @P0 LDSM.16.M88.4 R36, [R0+0x200] ;  /* 0x000200000024083b */ /* 0x0008640000000200 */
.L_x_123:
[----:B------:R-:W-:Y:S05]  /*8090*/  BSYNC B1 ;  /* 0x0000000000017941 */ /* 0x000fea0003800000 */
.L_x_122:
[----:B----4-:R-:W-:Y:S05]  /*80a0*/  VIADD R0, R25, 0x40 ;  /* 0x0000004019007836 */ /* 0x010fea0000000000 */
[----:B------:R-:W-:Y:S04]  /*80b0*/  SHF.R.U32.HI R0, RZ, 0x15, R0 ;  /* 0x00000015ff007819 */ /* 0x000fe80000011600 */
[----:B------:R-:W-:Y:S11]  /*80c0*/  LOP3.LUT P0, RZ, R0, 0x3, R50, 0x48, !PT ;  /* 0x0000000300ff7812 */ /* 0x000ff60007804832 */
[----:B------:R-:W-:Y:S02]  /*80d0*/  @!UPT UIADD3 URZ, UPT, UPT, URZ, URZ, URZ ;  /* 0x000000fffffff290 */ /* 0x000fe4000fffe0ff */
[----:B------:R-:W-:Y:S05]  /*80e0*/  @!P0 BRA `(.L_x_127) ;  /* 0x0000000000408947 */ /* 0x000fea0003800000 */
[----:B------:R-:W4:Y:S01]  /*80f0*/  LDCU.64 UR8, c[0x4][0x70] ;  /* 0x01000e00ff0877ac */ /* 0x000f220008000a00 */
[----:B------:R-:W-:Y:S01]  /*8100*/  MOV R3, 0x0 ;  /* 0x0000000000037802 */ /* 0x000fe20000000f00 */
[----:B------:R-:W-:Y:S02]  /*8110*/  HFMA2 R12, -RZ, RZ, 0, 5.9604644775390625e-08 ;  /* 0x00000001ff0c7431 */ /* 0x000fe400000001ff */
[----:B---3--:R-:W-:Y:S02]  /*8120*/  IMAD.MOV.U32 R8, RZ, RZ, 0x192 ;  /* 0x00000192ff087424 */ /* 0x008fe400078e00ff */
[----:B------:R-:W-:Y:S01]  /*8130*/  IMAD.MOV.U32 R13, RZ, RZ, RZ ;  /* 0x000000ffff0d7224 */ /* 0x000fe200078e00ff */
[----:B------:R-:W3:Y:S01]  /*8140*/  LDCU.64 UR6, c[0x4][0x78] ;  /* 0x01000f00ff0677ac */ /* 0x000ee20008000a00 */
[----:B-1----:R-:W1:Y:S01]  /*8150*/  LDC.64 R2, c[0x4][R3] ;  /* 0x0100000003027b82 */ /* 0x002e620000000a00 */
[----:B------:R-:W5:Y:S01]  /*8160*/  LDCU.64 UR4, c[0x4][0x10] ;  /* 0x01000200ff0477ac */ /* 0x000f620008000a00 */
[----:B----4-:R-:W-:Y:S01]  /*8170*/  MOV R5, UR9 ;  /* 0x0000000900057c02 */ /* 0x010fe20008000f00 */
[----:B------:R-:W-:Y:S01]  /*8180*/  IMAD.U32 R4, RZ, RZ, UR8 ;  /* 0x00000008ff047e24 */ /* 0x000fe2000f8e00ff */
[----:B---3--:R-:W-:Y:S01]  /*8190*/  MOV R7, UR7 ;  /* 0x0000000700077c02 */ /* 0x008fe20008000f00 */
[----:B------:R-:W-:Y:S01]  /*81a0*/  IMAD.U32 R6, RZ, RZ, UR6 ;  /* 0x00000006ff067e24 */ /* 0x000fe2000f8e00ff */
[----:B-----5:R-:W-:Y:S01]  /*81b0*/  MOV R11, UR5 ;  /* 0x00000005000b7c02 */ /* 0x020fe20008000f00 */
[----:B------:R-:W-:Y:S02]  /*81c0*/  IMAD.U32 R10, RZ, RZ, UR4 ;  /* 0x00000004ff0a7e24 */ /* 0x000fe4000f8e00ff */
[----:B------:R-:W-:Y:S07]  /*81d0*/  LEPC R20, `(.L_x_127) ;  /* 0x000000001014794e */ /* 0x000fee0000000000 */
[----:B-12---:R-:W-:Y:S05]  /*81e0*/  CALL.ABS.NOINC R2 ;  /* 0x0000000002007343 */ /* 0x006fea0003c00000 */
.L_x_127:
[----:B-1----:R-:W-:Y:S01]  /*81f0*/  SHF.L.U32 R3, R28, 0x10, RZ ;  /* 0x000000101c037819 */ /* 0x002fe200000006ff */
[----:B------:R-:W-:Y:S05]  /*8200*/  WARPSYNC.ALL ;  /* 0x0000000000007948 */ /* 0x000fea0003800000 */
[----:B------:R-:W-:Y:S01]  /*8210*/  R2UR UR4, R25 ;  /* 0x00000000190472ca */ /* 0x000fe200000e0000 */
[----:B------:R-:W-:Y:S01]  /*8220*/  BSSY.RECONVERGENT B0, `(.L_x_128) ;  /* 0x0000057000007945 */ /* 0x000fe20003800200 */
[C---:B------:R-:W-:Y:S02]  /*8230*/  SHF.L.U32 R20, R29.reuse, 0x10, RZ ;  /* 0x000000101d147819 */ /* 0x040fe400000006ff */
[----:B------:R-:W-:Y:S02]  /*8240*/  LOP3.LUT R21, R29, 0xffff0000, RZ, 0xc0, !PT ;  /* 0xffff00001d157812 */ /* 0x000fe400078ec0ff */
[----:B------:R-:W-:Y:S02]  /*8250*/  ISETP.NE.AND P6, PT, R67, RZ, PT ;  /* 0x000000ff4300720c */ /* 0x000fe40003fc5270 */
[----:B------:R-:W-:Y:S05]  /*8260*/  ISETP.NE.AND P0, PT, R48, RZ, PT ;  /* 0x000000ff3000720c */ /* 0x000fea0003f05270 */
[----:B---3--:R-:W1:Y:S02]  /*8270*/  LDTM.16dp256bit.x4 R4, tmem[UR4+0x40] ;  /* 0x00004004000479ee */ /* 0x008e640008120000 */
[----:B-1----:R-:W-:Y:S01]  /*8280*/  FMUL R0, R24, R4 ;  /* 0x0000000418007220 */ /* 0x002fe20000400000 */
[----:B------:R-:W-:Y:S01]  /*8290*/  LOP3.LUT R4, R28, 0xffff0000, RZ, 0xc0, !PT ;  /* 0xffff00001c047812 */ /* 0x000fe200078ec0ff */
[C---:B------:R-:W-:Y:S01]  /*82a0*/  FMUL R2, R24.reuse, R5 ;  /* 0x0000000518027220 */ /* 0x040fe20000400000 */
[C---:B------:R-:W-:Y:S01]  /*82b0*/  FMUL R7, R24.reuse, R7 ;  /* 0x0000000718077220 */ /* 0x040fe20000400000 */
[C---:B------:R-:W-:Y:S01]  /*82c0*/  FFMA R0, R27.reuse, R3, R0 ;  /* 0x000000031b007223 */ /* 0x040fe20000000000 */
[C---:B------:R-:W-:Y:S01]  /*82d0*/  FMUL R3, R24.reuse, R6 ;  /* 0x0000000618037220 */ /* 0x040fe20000400000 */
[C---:B------:R-:W-:Y:S01]  /*82e0*/  FFMA R2, R27.reuse, R4, R2 ;  /* 0x000000041b027223 */ /* 0x040fe20000000002 */
[C---:B------:R-:W-:Y:S01]  /*82f0*/  FMUL R4, R24.reuse, R8 ;  /* 0x0000000818047220 */ /* 0x040fe20000400000 */
[C---:B------:R-:W-:Y:S01]  /*8300*/  FMUL R8, R24.reuse, R12 ;  /* 0x0000000c18087220 */ /* 0x040fe20000400000 */
[----:B------:R-:W-:Y:S01]  /*8310*/  FMUL R12, R24, R16 ;  /* 0x00000010180c7220 */ /* 0x000fe20000400000 */
[----:B------:R-:W-:Y:S01]  /*8320*/  SHF.L.U32 R16, R30, 0x10, RZ ;  /* 0x000000101e107819 */ /* 0x000fe200000006ff */
[C---:B------:R-:W-:Y:S01]  /*8330*/  FFMA R3, R27.reuse, R20, R3 ;  /* 0x000000141b037223 */ /* 0x040fe20000000003 */
[----:B------:R-:W-:Y:S01]  /*8340*/  F2FP.BF16.F32.PACK_AB R32, R2, R0 ;  /* 0x000000000220723e */ /* 0x000fe200000010ff */
[C---:B------:R-:W-:Y:S01]  /*8350*/  FFMA R7, R27.reuse, R21, R7 ;  /* 0x000000151b077223 */ /* 0x040fe20000000007 */
[----:B------:R-:W-:Y:S01]  /*8360*/  LOP3.LUT R0, R30, 0xffff0000, RZ, 0xc0, !PT ;  /* 0xffff00001e007812 */ /* 0x000fe200078ec0ff */
[----:B------:R-:W-:Y:S01]  /*8370*/  FFMA R4, R27, R16, R4 ;  /* 0x000000101b047223 */ /* 0x000fe20000000004 */
[C---:B------:R-:W-:Y:S01]  /*8380*/  SHF.L.U32 R2, R31.reuse, 0x10, RZ ;  /* 0x000000101f027819 */ /* 0x040fe200000006ff */
[C---:B------:R-:W-:Y:S01]  /*8390*/  FMUL R5, R24.reuse, R9 ;  /* 0x0000000918057220 */ /* 0x040fe20000400000 */
[----:B------:R-:W-:Y:S01]  /*83a0*/  LOP3.LUT R16, R31, 0xffff0000, RZ, 0xc0, !PT ;  /* 0xffff00001f107812 */ /* 0x000fe200078ec0ff */
[----:B------:R-:W-:Y:S01]  /*83b0*/  FMUL R6, R24, R10 ;  /* 0x0000000a18067220 */ /* 0x000fe20000400000 */
[----:B------:R-:W-:Y:S01]  /*83c0*/  F2FP.BF16.F32.PACK_AB R33, R7, R3 ;  /* 0x000000030721723e */ /* 0x000fe200000010ff */
[C---:B------:R-:W-:Y:S01]  /*83d0*/  FFMA R5, R27.reuse, R0, R5 ;  /* 0x000000001b057223 */ /* 0x040fe20000000005 */
[C---:B------:R-:W-:Y:S01]  /*83e0*/  SHF.L.U32 R0, R36.reuse, 0x10, RZ ;  /* 0x0000001024007819 */ /* 0x040fe200000006ff */
[----:B------:R-:W-:Y:S01]  /*83f0*/  FFMA R6, R27, R2, R6 ;  /* 0x000000021b067223 */ /* 0x000fe20000000006 */
[----:B------:R-:W-:Y:S01]  /*8400*/  LOP3.LUT R2, R36, 0xffff0000, RZ, 0xc0, !PT ;  /* 0xffff000024027812 */ /* 0x000fe200078ec0ff */
[C---:B------:R-:W-:Y:S01]  /*8410*/  FMUL R11, R24.reuse, R11 ;  /* 0x0000000b180b7220 */ /* 0x040fe20000400000 */
[----:B------:R-:W-:Y:S01]  /*8420*/  SHF.L.U32 R3, R37, 0x10, RZ ;  /* 0x0000001025037819 */ /* 0x000fe200000006ff */
[C---:B------:R-:W-:Y:S01]  /*8430*/  FMUL R9, R24.reuse, R13 ;  /* 0x0000000d18097220 */ /* 0x040fe20000400000 */
[----:B------:R-:W-:Y:S01]  /*8440*/  F2FP.BF16.F32.PACK_AB R34, R5, R4 ;  /* 0x000000040522723e */ /* 0x000fe200000010ff */
[----:B------:R-:W-:Y:S01]  /*8450*/  FMUL R10, R24, R14 ;  /* 0x0000000e180a7220 */ /* 0x000fe20000400000 */
[----:B------:R-:W-:Y:S01]  /*8460*/  SHF.L.U32 R4, R39, 0x10, RZ ;  /* 0x0000001027047819 */ /* 0x000fe200000006ff */
[----:B------:R-:W-:Y:S01]  /*8470*/  FFMA R11, R27, R16, R11 ;  /* 0x000000101b0b7223 */ /* 0x000fe2000000000b */
[----:B------:R-:W-:Y:S01]  /*8480*/  LOP3.LUT R5, R39, 0xffff0000, RZ, 0xc0, !PT ;  /* 0xffff000027057812 */ /* 0x000fe200078ec0ff */
[----:B------:R-:W-:Y:S01]  /*8490*/  FFMA R8, R27, R0, R8 ;  /* 0x000000001b087223 */ /* 0x000fe20000000008 */
[----:B------:R-:W-:Y:S01]  /*84a0*/  LOP3.LUT R0, R37, 0xffff0000, RZ, 0xc0, !PT ;  /* 0xffff000025007812 */ /* 0x000fe200078ec0ff */
[C---:B------:R-:W-:Y:S01]  /*84b0*/  FFMA R9, R27.reuse, R2, R9 ;  /* 0x000000021b097223 */ /* 0x040fe20000000009 */
[C---:B------:R-:W-:Y:S01]  /*84c0*/  SHF.L.U32 R2, R38.reuse, 0x10, RZ ;  /* 0x0000001026027819 */ /* 0x040fe200000006ff */
[----:B------:R-:W-:Y:S01]  /*84d0*/  FFMA R10, R27, R3, R10 ;  /* 0x000000031b0a7223 */ /* 0x000fe2000000000a */
[----:B------:R-:W-:Y:S01]  /*84e0*/  LOP3.LUT R3, R38, 0xffff0000, RZ, 0xc0, !PT ;  /* 0xffff000026037812 */ /* 0x000fe200078ec0ff */
[C---:B------:R-:W-:Y:S01]  /*84f0*/  FMUL R15, R24.reuse, R15 ;  /* 0x0000000f180f7220 */ /* 0x040fe20000400000 */
[----:B------:R-:W-:Y:S01]  /*8500*/  F2FP.BF16.F32.PACK_AB R35, R11, R6 ;  /* 0x000000060b23723e */ /* 0x000fe200000010ff */
[C---:B------:R-:W-:Y:S01]  /*8510*/  FMUL R13, R24.reuse, R17 ;  /* 0x00000011180d7220 */ /* 0x040fe20000400000 */
[C---:B------:R-:W-:Y:S01]  /*8520*/  FMUL R14, R24.reuse, R18 ;  /* 0x00000012180e7220 */ /* 0x040fe20000400000 */
[----:B------:R-:W-:Y:S01]  /*8530*/  FFMA R15, R27, R0, R15 ;  /* 0x000000001b0f7223 */ /* 0x000fe2000000000f */
[----:B------:R-:W-:Y:S01]  /*8540*/  FMUL R19, R24, R19 ;  /* 0x0000001318137220 */ /* 0x000fe20000400000 */
[----:B------:R1:W-:Y:S01]  /*8550*/  STSM.16.M88.4 [R69+0x2200], R32 ;  /* 0x0022002045007844 */ /* 0x0003e20000000200 */
[----:B------:R-:W-:Y:S01]  /*8560*/  F2FP.BF16.F32.PACK_AB R8, R9, R8 ;  /* 0x000000080908723e */ /* 0x000fe200000010ff */
[----:B------:R-:W-:Y:S01]  /*8570*/  FFMA R12, R27, R2, R12 ;  /* 0x000000021b0c7223 */ /* 0x000fe2000000000c */
[----:B------:R-:W-:Y:S01]  /*8580*/  F2FP.BF16.F32.PACK_AB R9, R15, R10 ;  /* 0x0000000a0f09723e */ /* 0x000fe200000010ff */
[C---:B------:R-:W-:Y:S01]  /*8590*/  FFMA R13, R27.reuse, R3, R13 ;  /* 0x000000031b0d7223 */ /* 0x040fe2000000000d */
        /* <DEDUP_REMOVED lines=15> */
[----:B---3--:R-:W3:Y:S01]  /*8690*/  FENCE.VIEW.ASYNC.S ;  /* 0x00000000000073c6 */ /* 0x008ee20000000000 */
[----:B------:R-:W-:Y:S01]  /*86a0*/  @P6 PRMT R0, R75, 0x654, R0 ;  /* 0x000006544b006816 */ /* 0x000fe20000000000 */
[----:B---3--:R-:W-:Y:S06]  /*86b0*/  BAR.SYNC.DEFER_BLOCKING 0x1, 0x80 ;  /* 0x0042000000007b1d */ /* 0x008fec0000010000 */
[----:B------:R-:W-:Y:S05]  /*86c0*/  @P0 BRA `(.L_x_129) ;  /* 0x0000000000300947 */ /* 0x000fea0003800000 */
[----:B------:R-:W3:Y:S01]  /*86d0*/  LDCU.64 UR6, c[0x0][0x348] ;  /* 0x00006900ff0677ac */ /* 0x000ee20008000a00 */
[----:B------:R-:W-:Y:S02]  /*86e0*/  R2UR UR10, R65 ;  /* 0x00000000410a72ca */ /* 0x000fe400000e0000 */
[----:B------:R-:W-:Y:S01]  /*86f0*/  R2UR UR11, R64 ;  /* 0x00000000400b72ca */ /* 0x000fe200000e0000 */
[----:B------:R-:W-:Y:S01]  /*8700*/  UIADD3 UR9, UPT, UPT, UR41, 0x40, URZ ;  /* 0x0000004029097890 */ /* 0x000fe2000fffe0ff */
[----:B------:R-:W-:Y:S01]  /*8710*/  R2UR UR12, R62 ;  /* 0x000000003e0c72ca */ /* 0x000fe200000e0000 */
[----:B------:R-:W-:Y:S01]  /*8720*/  UIADD3 UR8, UPT, UPT, UR49, 0x2200, URZ ;  /* 0x0000220031087890 */ /* 0x000fe2000fffe0ff */
[----:B------:R-:W-:Y:S01]  /*8730*/  R2UR UR13, R63 ;  /* 0x000000003f0d72ca */ /* 0x000fe200000e0000 */
[----:B---3--:R-:W-:Y:S04]  /*8740*/  UIADD3 UR4, UP0, UPT, UR6, 0x780, URZ ;  /* 0x0000078006047890 */ /* 0x008fe8000ff1e0ff */
[----:B------:R-:W-:Y:S09]  /*8750*/  UIADD3.X UR5, UPT, UPT, URZ, UR7, URZ, UP0, !UPT ;  /* 0x00000007ff057290 */ /* 0x000ff200087fe4ff */
[----:B------:R3:W-:Y:S01]  /*8760*/  UTMASTG.5D.IM2COL [UR8], [UR4] ;  /* 0x00000008040073b5 */ /* 0x0007e20008060000 */
[----:B------:R0:W-:Y:S01]  /*8770*/  UTMACMDFLUSH ;  /* 0x00000000000079b7 */ /* 0x0001e20000000000 */
[----:B---3--:R-:W-:Y:S04]  /*8780*/  DEPBAR.LE SB0, 0x1 ;  /* 0x000080400000791a */ /* 0x008fe80000000000 */
.L_x_129:
[----:B------:R-:W-:Y:S05]  /*8790*/  BSYNC.RECONVERGENT B0 ;  /* 0x0000000000007941 */ /* 0x000fea0003800200 */
.L_x_128:
        /* <DEDUP_REMOVED lines=8> */
[----:B---3--:R-:W-:Y:S06]  /*8820*/  @!P6 BRA `(.L_x_131) ;  /* 0x000000000040e947 */ /* 0x008fec0003800000 */
        /* <DEDUP_REMOVED lines=8> */
[----:B------:R-:W3:Y:S02]  /*88b0*/  SYNCS.PHASECHK.TRANS64.TRYWAIT P0, [R3+URZ+0x110], R0 ;  /* 0x00011000030075a7 */ /* 0x000ee400080011ff */
[----:B---3--:R-:W-:Y:S05]  /*88c0*/  @!P0 BRA `(.L_x_134) ;  /* 0x0000001800648947 */ /* 0x008fea0003800000 */
.L_x_133:
[----:B------:R-:W-:Y:S05]  /*88d0*/  BSYNC B0 ;  /* 0x0000000000007941 */ /* 0x000fea0003800000 */
.L_x_132:
[----:B------:R-:W-:Y:S11]  /*88e0*/  ISETP.NE.AND P0, PT, R74, RZ, PT ;  /* 0x000000ff4a00720c */ /* 0x000ff60003f05270 */
[----:B------:R-:W-:Y:S02]  /*88f0*/  @!UPT UIADD3 URZ, UPT, UPT, URZ, URZ, URZ ;  /* 0x000000fffffff290 */ /* 0x000fe4000fffe0ff */
[----:B------:R-:W-:Y:S05]  /*8900*/  @P0 WARPSYNC.ALL ;  /* 0x0000000000000948 */ /* 0x000fea0003800000 */
[----:B------:R4:W1:Y:S04]  /*8910*/  @P0 LDSM.16.M88.4 R28, [R71+UR49+0x200] ;  /* 0x00020031471c083b */ /* 0x0008680008000200 */
[----:B------:R4:W1:Y:S02]  /*8920*/  @P0 LDSM.16.M88.4 R36, [R2+0x200] ;  /* 0x000200000224083b */ /* 0x0008640000000200 */
.L_x_131:
[----:B------:R-:W-:Y:S05]  /*8930*/  BSYNC B1 ;  /* 0x0000000000017941 */ /* 0x000fea0003800000 */
.L_x_130:
[----:B---3--:R-:W-:Y:S05]  /*8940*/  VIADD R0, R25, 0x60 ;  /* 0x0000006019007836 */ /* 0x008fea0000000000 */
[----:B------:R-:W-:Y:S04]  /*8950*/  SHF.R.U32.HI R0, RZ, 0x15, R0 ;  /* 0x00000015ff007819 */ /* 0x000fe80000011600 */
[----:B------:R-:W-:Y:S11]  /*8960*/  LOP3.LUT P0, RZ, R0, 0x3, R50, 0x48, !PT ;  /* 0x0000000300ff7812 */ /* 0x000ff60007804832 */
[----:B------:R-:W-:Y:S02]  /*8970*/  @!UPT UIADD3 URZ, UPT, UPT, URZ, URZ, URZ ;  /* 0x000000fffffff290 */ /* 0x000fe4000fffe0ff */
[----:B------:R-:W-:Y:S05]  /*8980*/  @!P0 BRA `(.L_x_135) ;  /* 0x0000000000408947 */ /* 0x000fea0003800000 */
[----:B------:R-:W3:Y:S01]  /*8990*/  LDCU.64 UR8, c[0x4][0x70] ;  /* 0x01000e00ff0877ac */ /* 0x000ee20008000a00 */
[----:B------:R-:W-:Y:S01]  /*89a0*/  MOV R3, 0x0 ;  /* 0x0000000000037802 */ /* 0x000fe20000000f00 */
[----:B------:R-:W-:Y:S02]  /*89b0*/  HFMA2 R12, -RZ, RZ, 0, 5.9604644775390625e-08 ;  /* 0x00000001ff0c7431 */ /* 0x000fe400000001ff */
[----:B-1----:R-:W-:Y:S02]  /*89c0*/  IMAD.MOV.U32 R8, RZ, RZ, 0x192 ;  /* 0x00000192ff087424 */ /* 0x002fe400078e00ff */
[----:B------:R-:W-:Y:S01]  /*89d0*/  IMAD.MOV.U32 R13, RZ, RZ, RZ ;  /* 0x000000ffff0d7224 */ /* 0x000fe200078e00ff */
[----:B------:R-:W1:Y:S01]  /*89e0*/  LDCU.64 UR6, c[0x4][0x78] ;  /* 0x01000f00ff0677ac */ /* 0x000e620008000a00 */
[----:B----4-:R-:W4:Y:S01]  /*89f0*/  LDC.64 R2, c[0x4][R3] ;  /* 0x0100000003027b82 */ /* 0x010f220000000a00 */
        /* <DEDUP_REMOVED lines=9> */
.L_x_135:
[----:B------:R-:W-:Y:S01]  /*8a90*/  ISETP.NE.AND P0, PT, R48, RZ, PT ;  /* 0x000000ff3000720c */ /* 0x000fe20003f05270 */
[----:B------:R-:W-:Y:S05]  /*8aa0*/  WARPSYNC.ALL ;  /* 0x0000000000007948 */ /* 0x000fea0003800000 */
[----:B------:R-:W-:Y:S01]  /*8ab0*/  R2UR UR4, R25 ;  /* 0x00000000190472ca */ /* 0x000fe200000e0000 */
[----:B------:R-:W3:Y:S01]  /*8ac0*/  S2UR UR5, SR_CgaCtaId ;  /* 0x00000000000579c3 */ /* 0x000ee20000008800 */
[C---:B-1----:R-:W-:Y:S01]  /*8ad0*/  SHF.L.U32 R0, R28.reuse, 0x10, RZ ;  /* 0x000000101c007819 */ /* 0x042fe200000006ff */
[----:B------:R-:W-:Y:S01]  /*8ae0*/  BSSY.RECONVERGENT B0, `(.L_x_136) ;  /* 0x0000054000007945 */ /* 0x000fe20003800200 */
[----:B----4-:R-:W-:Y:S02]  /*8af0*/  LOP3.LUT R2, R28, 0xffff0000, RZ, 0xc0, !PT ;  /* 0xffff00001c027812 */ /* 0x010fe400078ec0ff */
[C---:B------:R-:W-:Y:S02]  /*8b00*/  SHF.L.U32 R3, R29.reuse, 0x10, RZ ;  /* 0x000000101d037819 */ /* 0x040fe400000006ff */
[----:B------:R-:W-:Y:S02]  /*8b10*/  LOP3.LUT R20, R29, 0xffff0000, RZ, 0xc0, !PT ;  /* 0xffff00001d147812 */ /* 0x000fe400078ec0ff */
[C---:B------:R-:W-:Y:S02]  /*8b20*/  SHF.L.U32 R21, R30.reuse, 0x10, RZ ;  /* 0x000000101e157819 */ /* 0x040fe400000006ff */
[----:B------:R-:W-:Y:S01]  /*8b30*/  LOP3.LUT R25, R30, 0xffff0000, RZ, 0xc0, !PT ;  /* 0xffff00001e197812 */ /* 0x000fe200078ec0ff */
[----:B------:R-:W1:Y:S01]  /*8b40*/  LDTM.16dp256bit.x4 R4, tmem[UR4+0x60] ;  /* 0x00006004000479ee */ /* 0x000e620008120000 */
[----:B------:R-:W-:Y:S01]  /*8b50*/  R2UR UR4, R70 ;  /* 0x00000000460472ca */ /* 0x000fe200000e0000 */
[----:B------:R-:W-:Y:S01]  /*8b60*/  NOP ;  /* 0x0000000000007918 */ /* 0x000fe20000000000 */
[C---:B------:R-:W-:Y:S02]  /*8b70*/  SHF.L.U32 R26, R31.reuse, 0x10, RZ ;  /* 0x000000101f1a7819 */ /* 0x040fe400000006ff */
[----:B------:R-:W-:Y:S02]  /*8b80*/  LOP3.LUT R28, R31, 0xffff0000, RZ, 0xc0, !PT ;  /* 0xffff00001f1c7812 */ /* 0x000fe400078ec0ff */
[C---:B------:R-:W-:Y:S02]  /*8b90*/  SHF.L.U32 R29, R36.reuse, 0x10, RZ ;  /* 0x00000010241d7819 */ /* 0x040fe400000006ff */
[----:B------:R-:W-:Y:S02]  /*8ba0*/  LOP3.LUT R30, R36, 0xffff0000, RZ, 0xc0, !PT ;  /* 0xffff0000241e7812 */ /* 0x000fe400078ec0ff */
[C---:B------:R-:W-:Y:S02]  /*8bb0*/  SHF.L.U32 R31, R37.reuse, 0x10, RZ ;  /* 0x00000010251f7819 */ /* 0x040fe400000006ff */
[----:B------:R-:W-:Y:S01]  /*8bc0*/  LOP3.LUT R32, R37, 0xffff0000, RZ, 0xc0, !PT ;  /* 0xffff000025207812 */ /* 0x000fe200078ec0ff */
[----:B------:R-:W-:Y:S01]  /*8bd0*/  UIADD3 UR4, UPT, UPT, UR4, 0x180, URZ ;  /* 0x0000018004047890 */ /* 0x000fe2000fffe0ff */
[C---:B------:R-:W-:Y:S02]  /*8be0*/  SHF.L.U32 R33, R38.reuse, 0x10, RZ ;  /* 0x0000001026217819 */ /* 0x040fe400000006ff */
[----:B------:R-:W-:Y:S02]  /*8bf0*/  LOP3.LUT R34, R38, 0xffff0000, RZ, 0xc0, !PT ;  /* 0xffff000026227812 */ /* 0x000fe400078ec0ff */
[C---:B------:R-:W-:Y:S02]  /*8c00*/  SHF.L.U32 R35, R39.reuse, 0x10, RZ ;  /* 0x0000001027237819 */ /* 0x040fe400000006ff */
[----:B------:R-:W-:Y:S01]  /*8c10*/  LOP3.LUT R36, R39, 0xffff0000, RZ, 0xc0, !PT ;  /* 0xffff000027247812 */ /* 0x000fe200078ec0ff */
[C---:B-1----:R-:W-:Y:S01]  /*8c20*/  FMUL R4, R24.reuse, R4 ;  /* 0x0000000418047220 */ /* 0x042fe20000400000 */
[----:B---3--:R-:W-:Y:S01]  /*8c30*/  UPRMT UR4, UR5, 0x654, UR4 ;  /* 0x0000065405047896 */ /* 0x008fe20008000004 */
[C---:B------:R-:W-:Y:S01]  /*8c40*/  FMUL R5, R24.reuse, R5 ;  /* 0x0000000518057220 */ /* 0x040fe20000400000 */
[C---:B------:R-:W-:Y:S01]  /*8c50*/  FMUL R6, R24.reuse, R6 ;  /* 0x0000000618067220 */ /* 0x040fe20000400000 */
[C---:B------:R-:W-:Y:S01]  /*8c60*/  FFMA R4, R27.reuse, R0, R4 ;  /* 0x000000001b047223 */ /* 0x040fe20000000004 */
[C---:B------:R-:W-:Y:S01]  /*8c70*/  FMUL R7, R24.reuse, R7 ;  /* 0x0000000718077220 */ /* 0x040fe20000400000 */
[C---:B------:R-:W-:Y:S01]  /*8c80*/  FFMA R5, R27.reuse, R2, R5 ;  /* 0x000000021b057223 */ /* 0x040fe20000000005 */
[C---:B------:R-:W-:Y:S01]  /*8c90*/  FFMA R6, R27.reuse, R3, R6 ;  /* 0x000000031b067223 */ /* 0x040fe20000000006 */
[C---:B------:R-:W-:Y:S01]  /*8ca0*/  FMUL R8, R24.reuse, R8 ;  /* 0x0000000818087220 */ /* 0x040fe20000400000 */
[----:B------:R-:W-:Y:S01]  /*8cb0*/  FFMA R7, R27, R20, R7 ;  /* 0x000000141b077223 */ /* 0x000fe20000000007 */
[----:B------:R-:W-:Y:S01]  /*8cc0*/  SYNCS.ARRIVE.TRANS64.RED.A1T0 RZ, [UR4], RZ ;  /* 0x000000ffffff79a7 */ /* 0x000fe20008100404 */
[----:B------:R-:W-:Y:S01]  /*8cd0*/  F2FP.BF16.F32.PACK_AB R4, R5, R4 ;  /* 0x000000040504723e */ /* 0x000fe200000010ff */
[----:B------:R-:W-:Y:S01]  /*8ce0*/  FFMA R8, R27, R21, R8 ;  /* 0x000000151b087223 */ /* 0x000fe20000000008 */
[C---:B------:R-:W-:Y:S01]  /*8cf0*/  FMUL R9, R24.reuse, R9 ;  /* 0x0000000918097220 */ /* 0x040fe20000400000 */
[----:B------:R-:W-:Y:S01]  /*8d00*/  F2FP.BF16.F32.PACK_AB R5, R7, R6 ;  /* 0x000000060705723e */ /* 0x000fe200000010ff */
[C---:B------:R-:W-:Y:S01]  /*8d10*/  FMUL R0, R24.reuse, R10 ;  /* 0x0000000a18007220 */ /* 0x040fe20000400000 */
[C---:B------:R-:W-:Y:S01]  /*8d20*/  FMUL R2, R24.reuse, R11 ;  /* 0x0000000b18027220 */ /* 0x040fe20000400000 */
[C---:B------:R-:W-:Y:S01]  /*8d30*/  FMUL R3, R24.reuse, R12 ;  /* 0x0000000c18037220 */ /* 0x040fe20000400000 */
[C---:B------:R-:W-:Y:S01]  /*8d40*/  FFMA R9, R27.reuse, R25, R9 ;  /* 0x000000191b097223 */ /* 0x040fe20000000009 */
[C---:B------:R-:W-:Y:S01]  /*8d50*/  FMUL R10, R24.reuse, R13 ;  /* 0x0000000d180a7220 */ /* 0x040fe20000400000 */
[C---:B------:R-:W-:Y:S01]  /*8d60*/  FFMA R0, R27.reuse, R26, R0 ;  /* 0x0000001a1b007223 */ /* 0x040fe20000000000 */
[C---:B------:R-:W-:Y:S01]  /*8d70*/  FMUL R11, R24.reuse, R14 ;  /* 0x0000000e180b7220 */ /* 0x040fe20000400000 */
[C---:B------:R-:W-:Y:S01]  /*8d80*/  FFMA R2, R27.reuse, R28, R2 ;  /* 0x0000001c1b027223 */ /* 0x040fe20000000002 */
[C---:B------:R-:W-:Y:S01]  /*8d90*/  FMUL R15, R24.reuse, R15 ;  /* 0x0000000f180f7220 */ /* 0x040fe20000400000 */
[C---:B------:R-:W-:Y:S01]  /*8da0*/  FMUL R12, R24.reuse, R16 ;  /* 0x00000010180c7220 */ /* 0x040fe20000400000 */
[C---:B------:R-:W-:Y:S01]  /*8db0*/  FFMA R3, R27.reuse, R29, R3 ;  /* 0x0000001d1b037223 */ /* 0x040fe20000000003 */
[C---:B------:R-:W-:Y:S01]  /*8dc0*/  FMUL R13, R24.reuse, R17 ;  /* 0x00000011180d7220 */ /* 0x040fe20000400000 */
[C---:B------:R-:W-:Y:S01]  /*8dd0*/  FFMA R10, R27.reuse, R30, R10 ;  /* 0x0000001e1b0a7223 */ /* 0x040fe2000000000a */
[C---:B------:R-:W-:Y:S01]  /*8de0*/  FMUL R14, R24.reuse, R18 ;  /* 0x00000012180e7220 */ /* 0x040fe20000400000 */
[C---:B------:R-:W-:Y:S01]  /*8df0*/  FFMA R11, R27.reuse, R31, R11 ;  /* 0x0000001f1b0b7223 */ /* 0x040fe2000000000b */
[C---:B------:R-:W-:Y:S01]  /*8e00*/  FFMA R15, R27.reuse, R32, R15 ;  /* 0x000000201b0f7223 */ /* 0x040fe2000000000f */
[----:B------:R-:W-:Y:S01]  /*8e10*/  FMUL R19, R24, R19 ;  /* 0x0000001318137220 */ /* 0x000fe20000400000 */
[C---:B------:R-:W-:Y:S01]  /*8e20*/  FFMA R12, R27.reuse, R33, R12 ;  /* 0x000000211b0c7223 */ /* 0x040fe2000000000c */
[C---:B------:R-:W-:Y:S01]  /*8e30*/  FFMA R13, R27.reuse, R34, R13 ;  /* 0x000000221b0d7223 */ /* 0x040fe2000000000d */
[C---:B------:R-:W-:Y:S01]  /*8e40*/  FFMA R14, R27.reuse, R35, R14 ;  /* 0x000000231b0e7223 */ /* 0x040fe2000000000e */
[----:B------:R-:W-:Y:S01]  /*8e50*/  FFMA R19, R27, R36, R19 ;  /* 0x000000241b137223 */ /* 0x000fe20000000013 */
[----:B------:R-:W-:Y:S02]  /*8e60*/  F2FP.BF16.F32.PACK_AB R6, R9, R8 ;  /* 0x000000080906723e */ /* 0x000fe400000010ff */
[----:B------:R-:W-:Y:S02]  /*8e70*/  F2FP.BF16.F32.PACK_AB R7, R2, R0 ;  /* 0x000000000207723e */ /* 0x000fe400000010ff */
[----:B------:R-:W-:Y:S02]  /*8e80*/  F2FP.BF16.F32.PACK_AB R16, R10, R3 ;  /* 0x000000030a10723e */ /* 0x000fe400000010ff */
        /* <DEDUP_REMOVED lines=25> */
.L_x_137:
[----:B------:R-:W-:Y:S05]  /*9020*/  BSYNC.RECONVERGENT B0 ;  /* 0x0000000000007941 */ /* 0x000fea0003800200 */
.L_x_136:
[----:B------:R-:W-:Y:S01]  /*9030*/  BAR.SYNC.DEFER_BLOCKING 0x1, 0x80 ;  /* 0x0042000000007b1d */ /* 0x000fe20000010000 */
[----:B------:R-:W-:Y:S01]  /*9040*/  UISETP.NE.AND UP0, UPT, UR53, -0x4, UPT ;  /* 0xfffffffc3500788c */ /* 0x000fe2000bf05270 */
[----:B------:R-:W-:Y:S08]  /*9050*/  IADD3 R22, PT, PT, R22, 0x1, RZ ;  /* 0x0000000116167810 */ /* 0x000ff00007ffe0ff */
[----:B------:R-:W-:Y:S05]  /*9060*/  BRA.U !UP0, `(.L_x_138) ;  /* 0x0000000108247547 */ /* 0x000fea000b800000 */
[----:B------:R-:W-:Y:S01]  /*9070*/  ISETP.NE.AND P0, PT, R67, RZ, PT ;  /* 0x000000ff4300720c */ /* 0x000fe20003f05270 */
[----:B------:R-:W-:Y:S01]  /*9080*/  IMAD.U32 R0, RZ, RZ, UR50 ;  /* 0x00000032ff007e24 */ /* 0x000fe2000f8e00ff */
[----:B------:R-:W-:Y:S04]  /*9090*/  UIADD3 UR4, UPT, UPT, UR50, 0x1, URZ ;  /* 0x0000000132047890 */ /* 0x000fe8000fffe0ff */
[----:B------:R-:W-:Y:S04]  /*90a0*/  UISETP.NE.AND UP0, UPT, UR4, 0x4, UPT ;  /* 0x000000040400788c */ /* 0x000fe8000bf05270 */
[----:B------:R-:W-:Y:S03]  /*90b0*/  USEL UR50, UR4, URZ, UP0 ;  /* 0x000000ff04327287 */ /* 0x000fe60008000000 */
[----:B------:R-:W-:Y:S05]  /*90c0*/  @P0 LEA R0, R0, UR49, 0x3 ;  /* 0x0000003100000c11 */ /* 0x000fea000f8e18ff */
[----:B------:R-:W-:Y:S05]  /*90d0*/  @P0 VIADD R0, R0, 0x130 ;  /* 0x0000013000000836 */ /* 0x000fea0000000000 */
[----:B------:R-:W-:Y:S04]  /*90e0*/  @P0 PRMT R0, R75, 0x654, R0 ;  /* 0x000006544b000816 */ /* 0x000fe80000000000 */
[----:B------:R3:W-:Y:S03]  /*90f0*/  @P0 SYNCS.ARRIVE.TRANS64.RED.A1T0 RZ, [R0+URZ], RZ ;  /* 0x000000ff00ff09a7 */ /* 0x0007e600081004ff */
.L_x_138:
[----:B------:R-:W-:Y:S01]  /*9100*/  R2UR UR5, R57 ;  /* 0x00000000390572ca */ /* 0x000fe200000e0000 */
[----:B------:R-:W-:Y:S01]  /*9110*/  UISETP.NE.AND UP0, UPT, UR62, URZ, UPT ;  /* 0x000000ff3e00728c */ /* 0x000fe2000bf05270 */
[----:B------:R-:W-:Y:S01]  /*9120*/  R2UR UR4, R58 ;  /* 0x000000003a0472ca */ /* 0x000fe200000e0000 */
[----:B------:R-:W-:Y:S01]  /*9130*/  UIADD3 UR53, UPT, UPT, UR53, 0x4, URZ ;  /* 0x0000000435357890 */ /* 0x000fe2000fffe0ff */
[----:B------:R-:W-:Y:S01]  /*9140*/  ISETP.NE.AND P0, PT, R22, 0x2, PT ;  /* 0x000000021600780c */ /* 0x000fe20003f05270 */
[----:B------:R-:W-:Y:S01]  /*9150*/  UMOV UR52, UR63 ;  /* 0x0000003f00347c82 */ /* 0x000fe20008000000 */
[----:B------:R-:W-:Y:S02]  /*9160*/  LOP3.LUT R44, R44, 0x1, RZ, 0x3c, !PT ;  /* 0x000000012c2c7812 */ /* 0x000fe400078e3cff */
[----:B---3--:R-:W-:Y:S02]  /*9170*/  SEL R0, RZ, 0x1, P0 ;  /* 0x00000001ff007807 */ /* 0x008fe40000000000 */
[----:B------:R-:W-:Y:S02]  /*9180*/  SEL R22, R22, RZ, P0 ;  /* 0x000000ff16167207 */ /* 0x000fe40000000000 */
[----:B------:R-:W-:Y:S01]  /*9190*/  LOP3.LUT R45, R45, R0, RZ, 0x3c, !PT ;  /* 0x000000002d2d7212 */ /* 0x000fe200078e3cff */
[----:B------:R-:W-:Y:S02]  /*91a0*/  UIADD3 UR24, UPT, UPT, UR36, UR5, URZ ;  /* 0x0000000524187290 */ /* 0x000fe4000fffe0ff */
[----:B------:R-:W-:Y:S01]  /*91b0*/  UIADD3 UR51, UPT, UPT, UR37, UR4, URZ ;  /* 0x0000000425337290 */ /* 0x000fe2000fffe0ff */
[----:B------:R-:W-:Y:S11]  /*91c0*/  BRA.U UP0, `(.L_x_139) ;  /* 0xffffffcd00307547 */ /* 0x000ff6000b83ffff */
[----:B------:R-:W-:-:S13]  /*91d0*/  R2UR UR4, R59 ;  /* 0x000000003b0472ca */ /* 0x000fda00000e0000 */
[----:B------:R-:W-:-:S09]  /*91e0*/  UISETP.NE.AND UP0, UPT, UR4, URZ, UPT ;  /* 0x000000ff0400728c */ /* 0x000fd2000bf05270 */
[----:B------:R-:W-:Y:S05]  /*91f0*/  BRA.U !UP0, `(.L_x_140) ;  /* 0x0000000108487547 */ /* 0x000fea000b800000 */
[----:B------:R-:W3:Y:S02]  /*9200*/  LDCU.64 UR4, c[0x0][0x990] ;  /* 0x00013200ff0477ac */ /* 0x000ee40008000a00 */
[----:B---3--:R-:W-:-:S04]  /*9210*/  UISETP.NE.U32.AND UP0, UPT, UR4, URZ, UPT ;  /* 0x000000ff0400728c */ /* 0x008fc8000bf05070 */
[----:B------:R-:W-:-:S09]  /*9220*/  UISETP.NE.AND.EX UP0, UPT, UR5, URZ, UPT, UP0 ;  /* 0x000000ff0500728c */ /* 0x000fd2000bf05300 */
[----:B------:R-:W-:Y:S05]  /*9230*/  BRA.U UP0, `(.L_x_141) ;  /* 0x00000001000c7547 */ /* 0x000fea000b800000 */
[----:B------:R-:W-:-:S13]  /*9240*/  FSETP.NEU.AND P0, PT, R27, RZ, PT ;  /* 0x000000ff1b00720b */ /* 0x000fda0003f0d000 */
[----:B------:R-:W-:Y:S05]  /*9250*/  @!P0 EXIT ;  /* 0x000000000000894d */ /* 0x000fea0003800000 */
[----:B------:R-:W-:Y:S05]  /*9260*/  BRA `(.L_x_140) ;  /* 0x00000000002c7947 */ /* 0x000fea0003800000 */
.L_x_141:
[----:B------:R-:W-:Y:S01]  /*9270*/  ISETP.NE.AND P0, PT, R66, RZ, PT ;  /* 0x000000ff4200720c */ /* 0x000fe20003f05270 */
[----:B------:R-:W-:-:S12]  /*9280*/  BSSY.RECONVERGENT B0, `(.L_x_140) ;  /* 0x0000009000007945 */ /* 0x000fd80003800200 */
[----:B------:R-:W-:Y:S05]  /*9290*/  @P0 BRA `(.L_x_142) ;  /* 0x0000000000140947 */ /* 0x000fea0003800000 */
[----:B------:R-:W3:Y:S02]  /*92a0*/  LDCU.64 UR4, c[0x0][0x988] ;  /* 0x00013100ff0477ac */ /* 0x000ee40008000a00 */
[----:B---3--:R-:W-:-:S04]  /*92b0*/  ISETP.NE.U32.AND P0, PT, RZ, UR4, PT ;  /* 0x00000004ff007c0c */ /* 0x008fc8000bf05070 */
[----:B------:R-:W-:-:S13]  /*92c0*/  ISETP.NE.AND.EX P0, PT, RZ, UR5, PT, P0 ;  /* 0x00000005ff007c0c */ /* 0x000fda000bf05300 */
[----:B------:R-:W-:Y:S05]  /*92d0*/  @!P0 EXIT ;  /* 0x000000000000894d */ /* 0x000fea0003800000 */
[----:B------:R-:W-:Y:S05]  /*92e0*/  BRA `(.L_x_143) ;  /* 0x0000000000087947 */ /* 0x000fea0003800000 */
.L_x_142:
[----:B------:R-:W-:-:S13]  /*92f0*/  FSETP.NEU.AND P0, PT, R27, RZ, PT ;  /* 0x000000ff1b00720b */ /* 0x000fda0003f0d000 */
[----:B------:R-:W-:Y:S05]  /*9300*/  @!P0 EXIT ;  /* 0x000000000000894d */ /* 0x000fea0003800000 */
.L_x_143:
[----:B------:R-:W-:Y:S05]  /*9310*/  BSYNC.RECONVERGENT B0 ;  /* 0x0000000000007941 */ /* 0x000fea0003800200 */
.L_x_140:
[----:B------:R-:W3:Y:S01]  /*9320*/  S2UR UR5, SR_CgaCtaId ;  /* 0x00000000000579c3 */ /* 0x000ee20000008800 */
[----:B------:R-:W-:Y:S01]  /*9330*/  ULEA UR4, UR50, UR49, 0x3 ;  /* 0x0000003132047291 */ /* 0x000fe2000f8e18ff */
[----:B------:R-:W-:-:S04]  /*9340*/  DEPBAR.LE SB0, 0x0 ;  /* 0x000080000000791a */ /* 0x000fc80000000000 */
[----:B------:R-:W-:-:S04]  /*9350*/  UIADD3 UR4, UPT, UPT, UR4, 0x130, URZ ;  /* 0x0000013004047890 */ /* 0x000fc8000fffe0ff */
[----:B---3--:R-:W-:-:S09]  /*9360*/  UPRMT UR4, UR5, 0x654, UR4 ;  /* 0x0000065405047896 */ /* 0x008fd20008000004 */
[----:B------:R-:W-:Y:S01]  /*9370*/  SYNCS.ARRIVE.TRANS64.RED.A1T0 RZ, [UR4], RZ ;  /* 0x000000ffffff79a7 */ /* 0x000fe20008100404 */
[----:B------:R-:W-:Y:S05]  /*9380*/  EXIT ;  /* 0x000000000000794d */ /* 0x000fea0003800000 */
.L_x_25:
[----:B------:R-:W-:Y:S07]  /*9390*/  MOV R0, UR9 ;  /* 0x0000000900007c02 */ /* 0x000fee0008000f00 */
.L_x_144:
[----:B--2---:R2:W3:Y:S02]  /*93a0*/  SYNCS.PHASECHK.TRANS64.TRYWAIT P0, [R0+URZ+0x88], R5 ;  /* 0x00008805000075a7 */ /* 0x0044e400080011ff */
[----:B---3--:R-:W-:Y:S05]  /*93b0*/  @!P0 NANOSLEEP.SYNCS 0x989680 ;  /* 0x009896800000895d */ /* 0x008fea0003900000 */
[----:B------:R-:W3:Y:S02]  /*93c0*/  @!P0 SYNCS.PHASECHK.TRANS64 P0, [R0+URZ+0x88], R5 ;  /* 0x00008805000085a7 */ /* 0x000ee400080010ff */
[----:B---3--:R-:W-:Y:S05]  /*93d0*/  @!P0 BRA `(.L_x_144) ;  /* 0xfffffffc00f08947 */ /* 0x008fea000383ffff */
[----:B------:R-:W-:Y:S05]  /*93e0*/  BRA `(.L_x_24) ;  /* 0xffffff88002c7947 */ /* 0x000fea000383ffff */
.L_x_32:
[----:B------:R-:W-:Y:S07]  /*93f0*/  MOV R0, UR9 ;  /* 0x0000000900007c02 */ /* 0x000fee0008000f00 */
.L_x_145:
[----:B--2---:R2:W4:Y:S02]  /*9400*/  SYNCS.PHASECHK.TRANS64.TRYWAIT P0, [R0+URZ+0x88], R5 ;  /* 0x00008805000075a7 */ /* 0x00452400080011ff */
[----:B----4-:R-:W-:Y:S05]  /*9410*/  @!P0 NANOSLEEP.SYNCS 0x989680 ;  /* 0x009896800000895d */ /* 0x010fea0003900000 */
[----:B------:R-:W4:Y:S02]  /*9420*/  @!P0 SYNCS.PHASECHK.TRANS64 P0, [R0+URZ+0x88], R5 ;  /* 0x00008805000085a7 */ /* 0x000f2400080010ff */
[----:B----4-:R-:W-:Y:S05]  /*9430*/  @!P0 BRA `(.L_x_145) ;  /* 0xfffffffc00f08947 */ /* 0x010fea000383ffff */
[----:B------:R-:W-:Y:S05]  /*9440*/  BRA `(.L_x_31) ;  /* 0xffffff8c00c07947 */ /* 0x000fea000383ffff */
.L_x_37:
[----:B-1----:R-:W-:-:S07]  /*9450*/  MOV R0, UR36 ;  /* 0x0000002400007c02 */ /* 0x002fce0008000f00 */
.L_x_146:
[----:B-1----:R1:W2:Y:S02]  /*9460*/  SYNCS.PHASECHK.TRANS64.TRYWAIT P0, [R0+URZ+0x160], R4 ;  /* 0x00016004000075a7 */ /* 0x0022a400080011ff */
[----:B--2---:R-:W-:Y:S05]  /*9470*/  @!P0 NANOSLEEP.SYNCS 0x989680 ;  /* 0x009896800000895d */ /* 0x004fea0003900000 */
[----:B------:R-:W2:Y:S02]  /*9480*/  @!P0 SYNCS.PHASECHK.TRANS64 P0, [R0+URZ+0x160], R4 ;  /* 0x00016004000085a7 */ /* 0x000ea400080010ff */
[----:B--2---:R-:W-:Y:S05]  /*9490*/  @!P0 BRA `(.L_x_146) ;  /* 0xfffffffc00f08947 */ /* 0x004fea000383ffff */
[----:B------:R-:W-:Y:S05]  /*94a0*/  BRA `(.L_x_147) ;  /* 0xffffff90009c7947 */ /* 0x000fea000383ffff */
.L_x_41:
[----:B------:R-:W-:-:S07]  /*94b0*/  MOV R0, UR4 ;  /* 0x0000000400007c02 */ /* 0x000fce0008000f00 */
.L_x_148:
[----:B-1----:R1:W2:Y:S02]  /*94c0*/  SYNCS.PHASECHK.TRANS64.TRYWAIT P0, [R0+URZ], R2 ;  /* 0x00000002000075a7 */ /* 0x0022a400080011ff */
[----:B--2---:R-:W-:Y:S05]  /*94d0*/  @!P0 NANOSLEEP.SYNCS 0x989680 ;  /* 0x009896800000895d */ /* 0x004fea0003900000 */
[----:B------:R-:W2:Y:S02]  /*94e0*/  @!P0 SYNCS.PHASECHK.TRANS64 P0, [R0+URZ], R2 ;  /* 0x00000002000085a7 */ /* 0x000ea400080010ff */
[----:B--2---:R-:W-:Y:S05]  /*94f0*/  @!P0 BRA `(.L_x_148) ;  /* 0xfffffffc00f08947 */ /* 0x004fea000383ffff */
[----:B------:R-:W-:Y:S05]  /*9500*/  BRA `(.L_x_149) ;  /* 0xffffff9800307947 */ /* 0x000fea000383ffff */
.L_x_42:
[----:B------:R-:W-:-:S07]  /*9510*/  MOV R0, UR5 ;  /* 0x0000000500007c02 */ /* 0x000fce0008000f00 */
.L_x_150:
[----:B-1----:R1:W2:Y:S02]  /*9520*/  SYNCS.PHASECHK.TRANS64.TRYWAIT P0, [R0+URZ], R3 ;  /* 0x00000003000075a7 */ /* 0x0022a400080011ff */
[----:B--2---:R-:W-:Y:S05]  /*9530*/  @!P0 NANOSLEEP.SYNCS 0x989680 ;  /* 0x009896800000895d */ /* 0x004fea0003900000 */
[----:B------:R-:W2:Y:S02]  /*9540*/  @!P0 SYNCS.PHASECHK.TRANS64 P0, [R0+URZ], R3 ;  /* 0x00000003000085a7 */ /* 0x000ea400080010ff */
[----:B--2---:R-:W-:Y:S05]  /*9550*/  @!P0 BRA `(.L_x_150) ;  /* 0xfffffffc00f08947 */ /* 0x004fea000383ffff */
[----:B------:R-:W-:Y:S05]  /*9560*/  BRA `(.L_x_151) ;  /* 0xffffff98003c7947 */ /* 0x000fea000383ffff */
.L_x_43:
[----:B------:R-:W-:-:S07]  /*9570*/  MOV R0, UR5 ;  /* 0x0000000500007c02 */ /* 0x000fce0008000f00 */
.L_x_152:
[----:B-1----:R1:W2:Y:S02]  /*9580*/  SYNCS.PHASECHK.TRANS64.TRYWAIT P0, [R0+URZ], R3 ;  /* 0x00000003000075a7 */ /* 0x0022a400080011ff */
[----:B--2---:R-:W-:Y:S05]  /*9590*/  @!P0 NANOSLEEP.SYNCS 0x989680 ;  /* 0x009896800000895d */ /* 0x004fea0003900000 */
[----:B------:R-:W2:Y:S02]  /*95a0*/  @!P0 SYNCS.PHASECHK.TRANS64 P0, [R0+URZ], R3 ;  /* 0x00000003000085a7 */ /* 0x000ea400080010ff */
[----:B--2---:R-:W-:Y:S05]  /*95b0*/  @!P0 BRA `(.L_x_152) ;  /* 0xfffffffc00f08947 */ /* 0x004fea000383ffff */
[----:B------:R-:W-:Y:S05]  /*95c0*/  BRA `(.L_x_153) ;  /* 0xffffff9800487947 */ /* 0x000fea000383ffff */
.L_x_44:
[----:B------:R-:W-:-:S07]  /*95d0*/  MOV R0, UR5 ;  /* 0x0000000500007c02 */ /* 0x000fce0008000f00 */
.L_x_154:
[----:B-1----:R1:W2:Y:S02]  /*95e0*/  SYNCS.PHASECHK.TRANS64.TRYWAIT P0, [R0+URZ], R3 ;  /* 0x00000003000075a7 */ /* 0x0022a400080011ff */
[----:B--2---:R-:W-:Y:S05]  /*95f0*/  @!P0 NANOSLEEP.SYNCS 0x989680 ;  /* 0x009896800000895d */ /* 0x004fea0003900000 */
[----:B------:R-:W2:Y:S02]  /*9600*/  @!P0 SYNCS.PHASECHK.TRANS64 P0, [R0+URZ], R3 ;  /* 0x00000003000085a7 */ /* 0x000ea400080010ff */
[----:B--2---:R-:W-:Y:S05]  /*9610*/  @!P0 BRA `(.L_x_154) ;  /* 0xfffffffc00f08947 */ /* 0x004fea000383ffff */
[----:B------:R-:W-:Y:S05]  /*9620*/  BRA `(.L_x_155) ;  /* 0xffffff9800547947 */ /* 0x000fea000383ffff */
.L_x_45:
[----:B------:R-:W-:-:S07]  /*9630*/  MOV R0, UR5 ;  /* 0x0000000500007c02 */ /* 0x000fce0008000f00 */
.L_x_156:
[----:B-1----:R1:W2:Y:S02]  /*9640*/  SYNCS.PHASECHK.TRANS64.TRYWAIT P0, [R0+URZ], R3 ;  /* 0x00000003000075a7 */ /* 0x0022a400080011ff */
[----:B--2---:R-:W-:Y:S05]  /*9650*/  @!P0 NANOSLEEP.SYNCS 0x989680 ;  /* 0x009896800000895d */ /* 0x004fea0003900000 */
[----:B------:R-:W2:Y:S02]  /*9660*/  @!P0 SYNCS.PHASECHK.TRANS64 P0, [R0+URZ], R3 ;  /* 0x00000003000085a7 */ /* 0x000ea400080010ff */
[----:B--2---:R-:W-:Y:S05]  /*9670*/  @!P0 BRA `(.L_x_156) ;  /* 0xfffffffc00f08947 */ /* 0x004fea000383ffff */
[----:B------:R-:W-:Y:S05]  /*9680*/  BRA `(.L_x_157) ;  /* 0xffffff9800607947 */ /* 0x000fea000383ffff */
.L_x_46:
[----:B------:R-:W-:-:S07]  /*9690*/  MOV R0, UR5 ;  /* 0x0000000500007c02 */ /* 0x000fce0008000f00 */
.L_x_158:
[----:B-1----:R1:W2:Y:S02]  /*96a0*/  SYNCS.PHASECHK.TRANS64.TRYWAIT P0, [R0+URZ], R3 ;  /* 0x00000003000075a7 */ /* 0x0022a400080011ff */
[----:B--2---:R-:W-:Y:S05]  /*96b0*/  @!P0 NANOSLEEP.SYNCS 0x989680 ;  /* 0x009896800000895d */ /* 0x004fea0003900000 */
[----:B------:R-:W2:Y:S02]  /*96c0*/  @!P0 SYNCS.PHASECHK.TRANS64 P0, [R0+URZ], R3 ;  /* 0x00000003000085a7 */ /* 0x000ea400080010ff */
[----:B--2---:R-:W-:Y:S05]  /*96d0*/  @!P0 BRA `(.L_x_158) ;  /* 0xfffffffc00f08947 */ /* 0x004fea000383ffff */
[----:B------:R-:W-:Y:S05]  /*96e0*/  BRA `(.L_x_159) ;  /* 0xffffff98006c7947 */ /* 0x000fea000383ffff */
.L_x_47:
[----:B------:R-:W-:-:S07]  /*96f0*/  MOV R0, UR5 ;  /* 0x0000000500007c02 */ /* 0x000fce0008000f00 */
.L_x_160:
[----:B-1----:R1:W2:Y:S02]  /*9700*/  SYNCS.PHASECHK.TRANS64.TRYWAIT P0, [R0+URZ], R3 ;  /* 0x00000003000075a7 */ /* 0x0022a400080011ff */
[----:B--2---:R-:W-:Y:S05]  /*9710*/  @!P0 NANOSLEEP.SYNCS 0x989680 ;  /* 0x009896800000895d */ /* 0x004fea0003900000 */
[----:B------:R-:W2:Y:S02]  /*9720*/  @!P0 SYNCS.PHASECHK.TRANS64 P0, [R0+URZ], R3 ;  /* 0x00000003000085a7 */ /* 0x000ea400080010ff */
[----:B--2---:R-:W-:Y:S05]  /*9730*/  @!P0 BRA `(.L_x_160) ;  /* 0xfffffffc00f08947 */ /* 0x004fea000383ffff */
[----:B------:R-:W-:Y:S05]  /*9740*/  BRA `(.L_x_161) ;  /* 0xffffff9800787947 */ /* 0x000fea000383ffff */
.L_x_48:
[----:B------:R-:W-:-:S07]  /*9750*/  MOV R0, UR5 ;  /* 0x0000000500007c02 */ /* 0x000fce0008000f00 */
.L_x_162:
[----:B-1----:R1:W2:Y:S02]  /*9760*/  SYNCS.PHASECHK.TRANS64.TRYWAIT P0, [R0+URZ], R3 ;  /* 0x00000003000075a7 */ /* 0x0022a400080011ff */
[----:B--2---:R-:W-:Y:S05]  /*9770*/  @!P0 NANOSLEEP.SYNCS 0x989680 ;  /* 0x009896800000895d */ /* 0x004fea0003900000 */
[----:B------:R-:W2:Y:S02]  /*9780*/  @!P0 SYNCS.PHASECHK.TRANS64 P0, [R0+URZ], R3 ;  /* 0x00000003000085a7 */ /* 0x000ea400080010ff */
[----:B--2---:R-:W-:Y:S05]  /*9790*/  @!P0 BRA `(.L_x_162) ;  /* 0xfffffffc00f08947 */ /* 0x004fea000383ffff */
[----:B------:R-:W-:Y:S05]  /*97a0*/  BRA `(.L_x_163) ;  /* 0xffffff9800847947 */ /* 0x000fea000383ffff */
.L_x_49:
[----:B------:R-:W-:-:S07]  /*97b0*/  MOV R0, UR5 ;  /* 0x0000000500007c02 */ /* 0x000fce0008000f00 */
.L_x_164:
[----:B-1----:R1:W2:Y:S02]  /*97c0*/  SYNCS.PHASECHK.TRANS64.TRYWAIT P0, [R0+URZ], R3 ;  /* 0x00000003000075a7 */ /* 0x0022a400080011ff */
[----:B--2---:R-:W-:Y:S05]  /*97d0*/  @!P0 NANOSLEEP.SYNCS 0x989680 ;  /* 0x009896800000895d */ /* 0x004fea0003900000 */
[----:B------:R-:W2:Y:S02]  /*97e0*/  @!P0 SYNCS.PHASECHK.TRANS64 P0, [R0+URZ], R3 ;  /* 0x00000003000085a7 */ /* 0x000ea400080010ff */
[----:B--2---:R-:W-:Y:S05]  /*97f0*/  @!P0 BRA `(.L_x_164) ;  /* 0xfffffffc00f08947 */ /* 0x004fea000383ffff */
[----:B------:R-:W-:Y:S05]  /*9800*/  BRA `(.L_x_165) ;  /* 0xffffff9800907947 */ /* 0x000fea000383ffff */
.L_x_50:
[----:B------:R-:W-:-:S07]  /*9810*/  MOV R0, UR5 ;  /* 0x0000000500007c02 */ /* 0x000fce0008000f00 */
.L_x_166:
[----:B-1----:R1:W2:Y:S02]  /*9820*/  SYNCS.PHASECHK.TRANS64.TRYWAIT P0, [R0+URZ], R3 ;  /* 0x00000003000075a7 */ /* 0x0022a400080011ff */
[----:B--2---:R-:W-:Y:S05]  /*9830*/  @!P0 NANOSLEEP.SYNCS 0x989680 ;  /* 0x009896800000895d */ /* 0x004fea0003900000 */
[----:B------:R-:W2:Y:S02]  /*9840*/  @!P0 SYNCS.PHASECHK.TRANS64 P0, [R0+URZ], R3 ;  /* 0x00000003000085a7 */ /* 0x000ea400080010ff */
[----:B--2---:R-:W-:Y:S05]  /*9850*/  @!P0 BRA `(.L_x_166) ;  /* 0xfffffffc00f08947 */ /* 0x004fea000383ffff */
[----:B------:R-:W-:Y:S05]  /*9860*/  BRA `(.L_x_167) ;  /* 0xffffff98009c7947 */ /* 0x000fea000383ffff */
.L_x_51:
[----:B------:R-:W-:-:S07]  /*9870*/  MOV R0, UR5 ;  /* 0x0000000500007c02 */ /* 0x000fce0008000f00 */
.L_x_168:
[----:B-1----:R1:W2:Y:S02]  /*9880*/  SYNCS.PHASECHK.TRANS64.TRYWAIT P0, [R0+URZ], R3 ;  /* 0x00000003000075a7 */ /* 0x0022a400080011ff */
[----:B--2---:R-:W-:Y:S05]  /*9890*/  @!P0 NANOSLEEP.SYNCS 0x989680 ;  /* 0x009896800000895d */ /* 0x004fea0003900000 */
[----:B------:R-:W2:Y:S02]  /*98a0*/  @!P0 SYNCS.PHASECHK.TRANS64 P0, [R0+URZ], R3 ;  /* 0x00000003000085a7 */ /* 0x000ea400080010ff */
[----:B--2---:R-:W-:Y:S05]  /*98b0*/  @!P0 BRA `(.L_x_168) ;  /* 0xfffffffc00f08947 */ /* 0x004fea000383ffff */
[----:B------:R-:W-:Y:S05]  /*98c0*/  BRA `(.L_x_169) ;  /* 0xffffff9800a87947 */ /* 0x000fea000383ffff */
.L_x_52:
[----:B------:R-:W-:-:S07]  /*98d0*/  MOV R0, UR5 ;  /* 0x0000000500007c02 */ /* 0x000fce0008000f00 */
.L_x_170:
[----:B-1----:R1:W2:Y:S02]  /*98e0*/  SYNCS.PHASECHK.TRANS64.TRYWAIT P0, [R0+URZ], R3 ;  /* 0x00000003000075a7 */ /* 0x0022a400080011ff */
[----:B--2---:R-:W-:Y:S05]  /*98f0*/  @!P0 NANOSLEEP.SYNCS 0x989680 ;  /* 0x009896800000895d */ /* 0x004fea0003900000 */
[----:B------:R-:W2:Y:S02]  /*9900*/  @!P0 SYNCS.PHASECHK.TRANS64 P0, [R0+URZ], R3 ;  /* 0x00000003000085a7 */ /* 0x000ea400080010ff */
[----:B--2---:R-:W-:Y:S05]  /*9910*/  @!P0 BRA `(.L_x_170) ;  /* 0xfffffffc00f08947 */ /* 0x004fea000383ffff */
[----:B------:R-:W-:Y:S05]  /*9920*/  BRA `(.L_x_171) ;  /* 0xffffff9800b47947 */ /* 0x000fea000383ffff */
.L_x_53:
[----:B------:R-:W-:-:S07]  /*9930*/  MOV R0, UR5 ;  /* 0x0000000500007c02 */ /* 0x000fce0008000f00 */
.L_x_172:
[----:B-1----:R1:W2:Y:S02]  /*9940*/  SYNCS.PHASECHK.TRANS64.TRYWAIT P0, [R0+URZ], R3 ;  /* 0x00000003000075a7 */ /* 0x0022a400080011ff */
[----:B--2---:R-:W-:Y:S05]  /*9950*/  @!P0 NANOSLEEP.SYNCS 0x989680 ;  /* 0x009896800000895d */ /* 0x004fea0003900000 */
[----:B------:R-:W2:Y:S02]  /*9960*/  @!P0 SYNCS.PHASECHK.TRANS64 P0, [R0+URZ], R3 ;  /* 0x00000003000085a7 */ /* 0x000ea400080010ff */
[----:B--2---:R-:W-:Y:S05]  /*9970*/  @!P0 BRA `(.L_x_172) ;  /* 0xfffffffc00f08947 */ /* 0x004fea000383ffff */
[----:B------:R-:W-:Y:S05]  /*9980*/  BRA `(.L_x_173) ;  /* 0xffffff9800c07947 */ /* 0x000fea000383ffff */
.L_x_54:
[----:B------:R-:W-:-:S07]  /*9990*/  MOV R0, UR5 ;  /* 0x0000000500007c02 */ /* 0x000fce0008000f00 */
.L_x_174:
[----:B-1----:R1:W2:Y:S02]  /*99a0*/  SYNCS.PHASECHK.TRANS64.TRYWAIT P0, [R0+URZ], R3 ;  /* 0x00000003000075a7 */ /* 0x0022a400080011ff */
[----:B--2---:R-:W-:Y:S05]  /*99b0*/  @!P0 NANOSLEEP.SYNCS 0x989680 ;  /* 0x009896800000895d */ /* 0x004fea0003900000 */
[----:B------:R-:W2:Y:S02]  /*99c0*/  @!P0 SYNCS.PHASECHK.TRANS64 P0, [R0+URZ], R3 ;  /* 0x00000003000085a7 */ /* 0x000ea400080010ff */
[----:B--2---:R-:W-:Y:S05]  /*99d0*/  @!P0 BRA `(.L_x_174) ;  /* 0xfffffffc00f08947 */ /* 0x004fea000383ffff */
[----:B------:R-:W-:Y:S05]  /*99e0*/  BRA `(.L_x_175) ;  /* 0xffffff9800cc7947 */ /* 0x000fea000383ffff */
.L_x_55:
[----:B------:R-:W-:-:S07]  /*99f0*/  MOV R0, UR5 ;  /* 0x0000000500007c02 */ /* 0x000fce0008000f00 */
.L_x_176:
[----:B-1----:R1:W2:Y:S02]  /*9a00*/  SYNCS.PHASECHK.TRANS64.TRYWAIT P0, [R0+URZ], R3 ;  /* 0x00000003000075a7 */ /* 0x0022a400080011ff */
[----:B--2---:R-:W-:Y:S05]  /*9a10*/  @!P0 NANOSLEEP.SYNCS 0x989680 ;  /* 0x009896800000895d */ /* 0x004fea0003900000 */
[----:B------:R-:W2:Y:S02]  /*9a20*/  @!P0 SYNCS.PHASECHK.TRANS64 P0, [R0+URZ], R3 ;  /* 0x00000003000085a7 */ /* 0x000ea400080010ff */
[----:B--2---:R-:W-:Y:S05]  /*9a30*/  @!P0 BRA `(.L_x_176) ;  /* 0xfffffffc00f08947 */ /* 0x004fea000383ffff */
[----:B------:R-:W-:Y:S05]  /*9a40*/  BRA `(.L_x_177) ;  /* 0xffffff9800d87947 */ /* 0x000fea000383ffff */
.L_x_56:
[----:B------:R-:W-:-:S07]  /*9a50*/  MOV R0, UR5 ;  /* 0x0000000500007c02 */ /* 0x000fce0008000f00 */
.L_x_178:
[----:B-1----:R1:W2:Y:S02]  /*9a60*/  SYNCS.PHASECHK.TRANS64.TRYWAIT P0, [R0+URZ], R3 ;  /* 0x00000003000075a7 */ /* 0x0022a400080011ff */
[----:B--2---:R-:W-:Y:S05]  /*9a70*/  @!P0 NANOSLEEP.SYNCS 0x989680 ;  /* 0x009896800000895d */ /* 0x004fea0003900000 */
[----:B------:R-:W2:Y:S02]  /*9a80*/  @!P0 SYNCS.PHASECHK.TRANS64 P0, [R0+URZ], R3 ;  /* 0x00000003000085a7 */ /* 0x000ea400080010ff */
[----:B--2---:R-:W-:Y:S05]  /*9a90*/  @!P0 BRA `(.L_x_178) ;  /* 0xfffffffc00f08947 */ /* 0x004fea000383ffff */
[----:B------:R-:W-:Y:S05]  /*9aa0*/  BRA `(.L_x_179) ;  /* 0xffffff9800e47947 */ /* 0x000fea000383ffff */
.L_x_59:
[----:B------:R-:W-:-:S07]  /*9ab0*/  MOV R4, UR4 ;  /* 0x0000000400047c02 */ /* 0x000fce0008000f00 */
.L_x_180:
[----:B--2---:R2:W3:Y:S02]  /*9ac0*/  SYNCS.PHASECHK.TRANS64.TRYWAIT P1, [R4+URZ+0x168], R6 ;  /* 0x00016806040075a7 */ /* 0x0044e400080211ff */
[----:B---3--:R-:W-:Y:S05]  /*9ad0*/  @!P1 NANOSLEEP.SYNCS 0x989680 ;  /* 0x009896800000995d */ /* 0x008fea0003900000 */
[----:B------:R-:W3:Y:S02]  /*9ae0*/  @!P1 SYNCS.PHASECHK.TRANS64 P1, [R4+URZ+0x168], R6 ;  /* 0x00016806040095a7 */ /* 0x000ee400080210ff */
[----:B---3--:R-:W-:Y:S05]  /*9af0*/  @!P1 BRA `(.L_x_180) ;  /* 0xfffffffc00f09947 */ /* 0x008fea000383ffff */
[----:B------:R-:W-:Y:S05]  /*9b00*/  BRA `(.L_x_181) ;  /* 0xffffff9c00507947 */ /* 0x000fea000383ffff */
.L_x_60:
[----:B--2---:R-:W-:-:S07]  /*9b10*/  MOV R4, UR4 ;  /* 0x0000000400047c02 */ /* 0x004fce0008000f00 */
.L_x_182:
[----:B--2---:R2:W3:Y:S02]  /*9b20*/  SYNCS.PHASECHK.TRANS64.TRYWAIT P1, [R4+URZ+0x160], R5 ;  /* 0x00016005040075a7 */ /* 0x0044e400080211ff */
[----:B---3--:R-:W-:Y:S05]  /*9b30*/  @!P1 NANOSLEEP.SYNCS 0x989680 ;  /* 0x009896800000995d */ /* 0x008fea0003900000 */
[----:B------:R-:W3:Y:S02]  /*9b40*/  @!P1 SYNCS.PHASECHK.TRANS64 P1, [R4+URZ+0x160], R5 ;  /* 0x00016005040095a7 */ /* 0x000ee400080210ff */
[----:B---3--:R-:W-:Y:S05]  /*9b50*/  @!P1 BRA `(.L_x_182) ;  /* 0xfffffffc00f09947 */ /* 0x008fea000383ffff */
[----:B------:R-:W-:Y:S05]  /*9b60*/  BRA `(.L_x_183) ;  /* 0xffffff9c00587947 */ /* 0x000fea000383ffff */
.L_x_68:
[----:B------:R-:W-:-:S07]  /*9b70*/  MOV R0, UR18 ;  /* 0x0000001200007c02 */ /* 0x000fce0008000f00 */
.L_x_184:
[----:B-1----:R1:W2:Y:S02]  /*9b80*/  SYNCS.PHASECHK.TRANS64.TRYWAIT P0, [R0+URZ+0x160], R4 ;  /* 0x00016004000075a7 */ /* 0x0022a400080011ff */
[----:B--2---:R-:W-:Y:S05]  /*9b90*/  @!P0 NANOSLEEP.SYNCS 0x989680 ;  /* 0x009896800000895d */ /* 0x004fea0003900000 */
[----:B------:R-:W2:Y:S02]  /*9ba0*/  @!P0 SYNCS.PHASECHK.TRANS64 P0, [R0+URZ+0x160], R4 ;  /* 0x00016004000085a7 */ /* 0x000ea400080010ff */
[----:B--2---:R-:W-:Y:S05]  /*9bb0*/  @!P0 BRA `(.L_x_184) ;  /* 0xfffffffc00f08947 */ /* 0x004fea000383ffff */
[----:B------:R-:W-:Y:S05]  /*9bc0*/  BRA `(.L_x_185) ;  /* 0xffffffa000dc7947 */ /* 0x000fea000383ffff */
.L_x_69:
[----:B------:R-:W-:-:S07]  /*9bd0*/  MOV R4, UR23 ;  /* 0x0000001700047c02 */ /* 0x000fce0008000f00 */
.L_x_186:
[----:B-1----:R1:W2:Y:S02]  /*9be0*/  SYNCS.PHASECHK.TRANS64.TRYWAIT P0, [R4+URZ+0x180], R0 ;  /* 0x00018000040075a7 */ /* 0x0022a400080011ff */
[----:B--2---:R-:W-:Y:S05]  /*9bf0*/  @!P0 NANOSLEEP.SYNCS 0x989680 ;  /* 0x009896800000895d */ /* 0x004fea0003900000 */
[----:B------:R-:W2:Y:S02]  /*9c00*/  @!P0 SYNCS.PHASECHK.TRANS64 P0, [R4+URZ+0x180], R0 ;  /* 0x00018000040085a7 */ /* 0x000ea400080010ff */
[----:B--2---:R-:W-:Y:S05]  /*9c10*/  @!P0 BRA `(.L_x_186) ;  /* 0xfffffffc00f08947 */ /* 0x004fea000383ffff */
[----:B------:R-:W-:Y:S05]  /*9c20*/  BRA `(.L_x_187) ;  /* 0xffffffa000f87947 */ /* 0x000fea000383ffff */
.L_x_72:
[----:B-1----:R-:W-:Y:S07]  /*9c30*/  MOV R0, UR16 ;  /* 0x0000001000007c02 */ /* 0x002fee0008000f00 */
.L_x_188:
[----:B-1----:R1:W2:Y:S02]  /*9c40*/  SYNCS.PHASECHK.TRANS64.TRYWAIT P0, [R0+URZ], R5 ;  /* 0x00000005000075a7 */ /* 0x0022a400080011ff */
[----:B--2---:R-:W-:Y:S05]  /*9c50*/  @!P0 NANOSLEEP.SYNCS 0x989680 ;  /* 0x009896800000895d */ /* 0x004fea0003900000 */
[----:B------:R-:W2:Y:S02]  /*9c60*/  @!P0 SYNCS.PHASECHK.TRANS64 P0, [R0+URZ], R5 ;  /* 0x00000005000085a7 */ /* 0x000ea400080010ff */
[----:B--2---:R-:W-:Y:S05]  /*9c70*/  @!P0 BRA `(.L_x_188) ;  /* 0xfffffffc00f08947 */ /* 0x004fea000383ffff */
[----:B------:R-:W-:Y:S05]  /*9c80*/  BRA `(.L_x_71) ;  /* 0xffffffa4001c7947 */ /* 0x000fea000383ffff */
.L_x_75:
[----:B------:R-:W-:-:S07]  /*9c90*/  MOV R0, UR4 ;  /* 0x0000000400007c02 */ /* 0x000fce0008000f00 */
.L_x_189:
[----:B-1----:R1:W3:Y:S02]  /*9ca0*/  SYNCS.PHASECHK.TRANS64.TRYWAIT P0, [R0+URZ], R3 ;  /* 0x00000003000075a7 */ /* 0x0022e400080011ff */
[----:B---3--:R-:W-:Y:S05]  /*9cb0*/  @!P0 NANOSLEEP.SYNCS 0x989680 ;  /* 0x009896800000895d */ /* 0x008fea0003900000 */
[----:B------:R-:W3:Y:S02]  /*9cc0*/  @!P0 SYNCS.PHASECHK.TRANS64 P0, [R0+URZ], R3 ;  /* 0x00000003000085a7 */ /* 0x000ee400080010ff */
[----:B---3--:R-:W-:Y:S05]  /*9cd0*/  @!P0 BRA `(.L_x_189) ;  /* 0xfffffffc00f08947 */ /* 0x008fea000383ffff */
[----:B------:R-:W-:Y:S05]  /*9ce0*/  BRA `(.L_x_190) ;  /* 0xffffffa400e87947 */ /* 0x000fea000383ffff */
.L_x_76:
[----:B------:R-:W-:-:S07]  /*9cf0*/  MOV R0, UR4 ;  /* 0x0000000400007c02 */ /* 0x000fce0008000f00 */
.L_x_191:
[----:B-1----:R1:W2:Y:S02]  /*9d00*/  SYNCS.PHASECHK.TRANS64.TRYWAIT P0, [R0+URZ], R3 ;  /* 0x00000003000075a7 */ /* 0x0022a400080011ff */
[----:B--2---:R-:W-:Y:S05]  /*9d10*/  @!P0 NANOSLEEP.SYNCS 0x989680 ;  /* 0x009896800000895d */ /* 0x004fea0003900000 */
[----:B------:R-:W2:Y:S02]  /*9d20*/  @!P0 SYNCS.PHASECHK.TRANS64 P0, [R0+URZ], R3 ;  /* 0x00000003000085a7 */ /* 0x000ea400080010ff */
[----:B--2---:R-:W-:Y:S05]  /*9d30*/  @!P0 BRA `(.L_x_191) ;  /* 0xfffffffc00f08947 */ /* 0x004fea000383ffff */
[----:B------:R-:W-:Y:S05]  /*9d40*/  BRA `(.L_x_192) ;  /* 0xffffffa400f47947 */ /* 0x000fea000383ffff */
.L_x_81:
[----:B------:R-:W-:Y:S07]  /*9d50*/  MOV R0, UR20 ;  /* 0x0000001400007c02 */ /* 0x000fee0008000f00 */
.L_x_193:
[----:B-1----:R1:W2:Y:S02]  /*9d60*/  SYNCS.PHASECHK.TRANS64.TRYWAIT P0, [R0+URZ+0x160], R2 ;  /* 0x00016002000075a7 */ /* 0x0022a400080011ff */
[----:B--2---:R-:W-:Y:S05]  /*9d70*/  @!P0 NANOSLEEP.SYNCS 0x989680 ;  /* 0x009896800000895d */ /* 0x004fea0003900000 */
[----:B------:R-:W2:Y:S02]  /*9d80*/  @!P0 SYNCS.PHASECHK.TRANS64 P0, [R0+URZ+0x160], R2 ;  /* 0x00016002000085a7 */ /* 0x000ea400080010ff */
[----:B--2---:R-:W-:Y:S05]  /*9d90*/  @!P0 BRA `(.L_x_193) ;  /* 0xfffffffc00f08947 */ /* 0x004fea000383ffff */
[----:B------:R-:W-:Y:S05]  /*9da0*/  BRA `(.L_x_194) ;  /* 0xffffffac004c7947 */ /* 0x000fea000383ffff */
.L_x_84:
[----:B------:R-:W-:Y:S07]  /*9db0*/  MOV R0, UR20 ;  /* 0x0000001400007c02 */ /* 0x000fee0008000f00 */
.L_x_195:
[----:B-1----:R1:W2:Y:S02]  /*9dc0*/  SYNCS.PHASECHK.TRANS64.TRYWAIT P2, [R0+URZ+0x158], R2 ;  /* 0x00015802000075a7 */ /* 0x0022a400080411ff */
[----:B--2---:R-:W-:Y:S05]  /*9dd0*/  @!P2 NANOSLEEP.SYNCS 0x989680 ;  /* 0x009896800000a95d */ /* 0x004fea0003900000 */
[----:B------:R-:W2:Y:S02]  /*9de0*/  @!P2 SYNCS.PHASECHK.TRANS64 P2, [R0+URZ+0x158], R2 ;  /* 0x000158020000a5a7 */ /* 0x000ea400080410ff */
[----:B--2---:R-:W-:Y:S05]  /*9df0*/  @!P2 BRA `(.L_x_195) ;  /* 0xfffffffc00f0a947 */ /* 0x004fea000383ffff */
[----:B------:R-:W-:Y:S05]  /*9e00*/  BRA `(.L_x_83) ;  /* 0xffffffb000b07947 */ /* 0x000fea000383ffff */
.L_x_87:
[----:B------:R-:W-:Y:S07]  /*9e10*/  MOV R2, UR20 ;  /* 0x0000001400027c02 */ /* 0x000fee0008000f00 */
.L_x_196:
[----:B-1----:R1:W2:Y:S02]  /*9e20*/  SYNCS.PHASECHK.TRANS64.TRYWAIT P1, [R2+URZ+0x130], R8 ;  /* 0x00013008020075a7 */ /* 0x0022a400080211ff */
[----:B--2---:R-:W-:Y:S05]  /*9e30*/  @!P1 NANOSLEEP.SYNCS 0x989680 ;  /* 0x009896800000995d */ /* 0x004fea0003900000 */
[----:B------:R-:W2:Y:S02]  /*9e40*/  @!P1 SYNCS.PHASECHK.TRANS64 P1, [R2+URZ+0x130], R8 ;  /* 0x00013008020095a7 */ /* 0x000ea400080210ff */
[----:B--2---:R-:W-:Y:S05]  /*9e50*/  @!P1 BRA `(.L_x_196) ;  /* 0xfffffffc00f09947 */ /* 0x004fea000383ffff */
[----:B------:R-:W-:Y:S05]  /*9e60*/  BRA `(.L_x_197) ;  /* 0xffffffb400647947 */ /* 0x000fea000383ffff */
.L_x_88:
[----:B------:R-:W-:Y:S07]  /*9e70*/  MOV R2, UR20 ;  /* 0x0000001400027c02 */ /* 0x000fee0008000f00 */
.L_x_198:
[----:B-1----:R1:W2:Y:S02]  /*9e80*/  SYNCS.PHASECHK.TRANS64.TRYWAIT P1, [R2+URZ+0x138], R8 ;  /* 0x00013808020075a7 */ /* 0x0022a400080211ff */
[----:B--2---:R-:W-:Y:S05]  /*9e90*/  @!P1 NANOSLEEP.SYNCS 0x989680 ;  /* 0x009896800000995d */ /* 0x004fea0003900000 */
[----:B------:R-:W2:Y:S02]  /*9ea0*/  @!P1 SYNCS.PHASECHK.TRANS64 P1, [R2+URZ+0x138], R8 ;  /* 0x00013808020095a7 */ /* 0x000ea400080210ff */
[----:B--2---:R-:W-:Y:S05]  /*9eb0*/  @!P1 BRA `(.L_x_198) ;  /* 0xfffffffc00f09947 */ /* 0x004fea000383ffff */
[----:B------:R-:W-:Y:S05]  /*9ec0*/  BRA `(.L_x_199) ;  /* 0xffffffb400ac7947 */ /* 0x000fea000383ffff */
.L_x_89:
[----:B------:R-:W-:Y:S07]  /*9ed0*/  MOV R2, UR20 ;  /* 0x0000001400027c02 */ /* 0x000fee0008000f00 */
.L_x_200:
[----:B-1----:R1:W2:Y:S02]  /*9ee0*/  SYNCS.PHASECHK.TRANS64.TRYWAIT P1, [R2+URZ+0x140], R8 ;  /* 0x00014008020075a7 */ /* 0x0022a400080211ff */
[----:B--2---:R-:W-:Y:S05]  /*9ef0*/  @!P1 NANOSLEEP.SYNCS 0x989680 ;  /* 0x009896800000995d */ /* 0x004fea0003900000 */
[----:B------:R-:W2:Y:S02]  /*9f00*/  @!P1 SYNCS.PHASECHK.TRANS64 P1, [R2+URZ+0x140], R8 ;  /* 0x00014008020095a7 */ /* 0x000ea400080210ff */
[----:B--2---:R-:W-:Y:S05]  /*9f10*/  @!P1 BRA `(.L_x_200) ;  /* 0xfffffffc00f09947 */ /* 0x004fea000383ffff */
[----:B------:R-:W-:Y:S05]  /*9f20*/  BRA `(.L_x_201) ;  /* 0xffffffb400f47947 */ /* 0x000fea000383ffff */
.L_x_90:
[----:B------:R-:W-:Y:S07]  /*9f30*/  MOV R0, UR20 ;  /* 0x0000001400007c02 */ /* 0x000fee0008000f00 */
.L_x_202:
[----:B-1----:R1:W2:Y:S02]  /*9f40*/  SYNCS.PHASECHK.TRANS64.TRYWAIT P0, [R0+URZ+0x148], R8 ;  /* 0x00014808000075a7 */ /* 0x0022a400080011ff */
[----:B--2---:R-:W-:Y:S05]  /*9f50*/  @!P0 NANOSLEEP.SYNCS 0x989680 ;  /* 0x009896800000895d */ /* 0x004fea0003900000 */
[----:B------:R-:W2:Y:S02]  /*9f60*/  @!P0 SYNCS.PHASECHK.TRANS64 P0, [R0+URZ+0x148], R8 ;  /* 0x00014808000085a7 */ /* 0x000ea400080010ff */
[----:B--2---:R-:W-:Y:S05]  /*9f70*/  @!P0 BRA `(.L_x_202) ;  /* 0xfffffffc00f08947 */ /* 0x004fea000383ffff */
[----:B------:R-:W-:Y:S05]  /*9f80*/  BRA `(.L_x_203) ;  /* 0xffffffb8003c7947 */ /* 0x000fea000383ffff */
.L_x_92:
[----:B------:R-:W-:-:S07]  /*9f90*/  MOV R0, UR20 ;  /* 0x0000001400007c02 */ /* 0x000fce0008000f00 */
.L_x_204:
[----:B--2---:R2:W3:Y:S02]  /*9fa0*/  SYNCS.PHASECHK.TRANS64.TRYWAIT P0, [R0+URZ+0x130], R2 ;  /* 0x00013002000075a7 */ /* 0x0044e400080011ff */
[----:B---3--:R-:W-:Y:S05]  /*9fb0*/  @!P0 NANOSLEEP.SYNCS 0x989680 ;  /* 0x009896800000895d */ /* 0x008fea0003900000 */
[----:B------:R-:W3:Y:S02]  /*9fc0*/  @!P0 SYNCS.PHASECHK.TRANS64 P0, [R0+URZ+0x130], R2 ;  /* 0x00013002000085a7 */ /* 0x000ee400080010ff */
[----:B---3--:R-:W-:Y:S05]  /*9fd0*/  @!P0 BRA `(.L_x_204) ;  /* 0xfffffffc00f08947 */ /* 0x008fea000383ffff */
[----:B------:R-:W-:Y:S05]  /*9fe0*/  BRA `(.L_x_205) ;  /* 0xffffffb800a87947 */ /* 0x000fea000383ffff */
.L_x_93:
[----:B--2---:R-:W-:-:S07]  /*9ff0*/  MOV R0, UR20 ;  /* 0x0000001400007c02 */ /* 0x004fce0008000f00 */
.L_x_206:
[----:B--2---:R2:W3:Y:S02]  /*a000*/  SYNCS.PHASECHK.TRANS64.TRYWAIT P0, [R0+URZ+0x138], R2 ;  /* 0x00013802000075a7 */ /* 0x0044e400080011ff */
[----:B---3--:R-:W-:Y:S05]  /*a010*/  @!P0 NANOSLEEP.SYNCS 0x989680 ;  /* 0x009896800000895d */ /* 0x008fea0003900000 */
[----:B------:R-:W3:Y:S02]  /*a020*/  @!P0 SYNCS.PHASECHK.TRANS64 P0, [R0+URZ+0x138], R2 ;  /* 0x00013802000085a7 */ /* 0x000ee400080010ff */
[----:B---3--:R-:W-:Y:S05]  /*a030*/  @!P0 BRA `(.L_x_206) ;  /* 0xfffffffc00f08947 */ /* 0x008fea000383ffff */
[----:B------:R-:W-:Y:S05]  /*a040*/  BRA `(.L_x_207) ;  /* 0xffffffb800987947 */ /* 0x000fea000383ffff */
.L_x_94:
[----:B--2---:R-:W-:-:S07]  /*a050*/  MOV R0, UR20 ;  /* 0x0000001400007c02 */ /* 0x004fce0008000f00 */
.L_x_208:
[----:B--2---:R2:W3:Y:S02]  /*a060*/  SYNCS.PHASECHK.TRANS64.TRYWAIT P0, [R0+URZ+0x140], R2 ;  /* 0x00014002000075a7 */ /* 0x0044e400080011ff */
[----:B---3--:R-:W-:Y:S05]  /*a070*/  @!P0 NANOSLEEP.SYNCS 0x989680 ;  /* 0x009896800000895d */ /* 0x008fea0003900000 */
[----:B------:R-:W3:Y:S02]  /*a080*/  @!P0 SYNCS.PHASECHK.TRANS64 P0, [R0+URZ+0x140], R2 ;  /* 0x00014002000085a7 */ /* 0x000ee400080010ff */
[----:B---3--:R-:W-:Y:S05]  /*a090*/  @!P0 BRA `(.L_x_208) ;  /* 0xfffffffc00f08947 */ /* 0x008fea000383ffff */
[----:B------:R-:W-:Y:S05]  /*a0a0*/  BRA `(.L_x_209) ;  /* 0xffffffb800887947 */ /* 0x000fea000383ffff */
.L_x_96:
[----:B------:R-:W-:Y:S07]  /*a0b0*/  MOV R0, UR49 ;  /* 0x0000003100007c02 */ /* 0x000fee0008000f00 */
.L_x_210:
[----:B-1----:R1:W2:Y:S02]  /*a0c0*/  SYNCS.PHASECHK.TRANS64.TRYWAIT P0, [R0+URZ+0x160], R2 ;  /* 0x00016002000075a7 */ /* 0x0022a400080011ff */
[----:B--2---:R-:W-:Y:S05]  /*a0d0*/  @!P0 NANOSLEEP.SYNCS 0x989680 ;  /* 0x009896800000895d */ /* 0x004fea0003900000 */
[----:B------:R-:W2:Y:S02]  /*a0e0*/  @!P0 SYNCS.PHASECHK.TRANS64 P0, [R0+URZ+0x160], R2 ;  /* 0x00016002000085a7 */ /* 0x000ea400080010ff */
[----:B--2---:R-:W-:Y:S05]  /*a0f0*/  @!P0 BRA `(.L_x_210) ;  /* 0xfffffffc00f08947 */ /* 0x004fea000383ffff */
[----:B------:R-:W-:Y:S05]  /*a100*/  BRA `(.L_x_211) ;  /* 0xffffffbc006c7947 */ /* 0x000fea000383ffff */
.L_x_107:
[----:B-1----:R-:W-:Y:S04]  /*a110*/  MOV R2, UR49 ;  /* 0x0000003100027c02 */ /* 0x002fe80008000f00 */
[----:B------:R1:W2:Y:S03]  /*a120*/  SYNCS.PHASECHK.TRANS64.TRYWAIT P1, [R2+URZ+0x110], R3 ;  /* 0x00011003020075a7 */ /* 0x0002a600080211ff */
[----:B--2---:R-:W-:Y:S05]  /*a130*/  @!P1 NANOSLEEP.SYNCS 0x989680 ;  /* 0x009896800000995d */ /* 0x004fea0003900000 */
[----:B------:R-:W2:Y:S02]  /*a140*/  @!P1 SYNCS.PHASECHK.TRANS64 P1, [R2+URZ+0x110], R3 ;  /* 0x00011003020095a7 */ /* 0x000ea400080210ff */
[----:B--2---:R-:W-:Y:S05]  /*a150*/  @!P1 BRA `(.L_x_107) ;  /* 0xfffffffc00ec9947 */ /* 0x004fea000383ffff */
[----:B------:R-:W-:Y:S05]  /*a160*/  BRA `(.L_x_106) ;  /* 0xffffffcc00407947 */ /* 0x000fea000383ffff */
.L_x_109:
[----:B-1----:R1:W4:Y:S02]  /*a170*/  SYNCS.PHASECHK.TRANS64.TRYWAIT P0, [R70+URZ+0x170], R0 ;  /* 0x00017000460075a7 */ /* 0x00232400080011ff */
[----:B----4-:R-:W-:Y:S05]  /*a180*/  @!P0 NANOSLEEP.SYNCS 0x989680 ;  /* 0x009896800000895d */ /* 0x010fea0003900000 */
[----:B------:R-:W4:Y:S02]  /*a190*/  @!P0 SYNCS.PHASECHK.TRANS64 P0, [R70+URZ+0x170], R0 ;  /* 0x00017000460085a7 */ /* 0x000f2400080010ff */
[----:B----4-:R-:W-:Y:S05]  /*a1a0*/  @!P0 BRA `(.L_x_109) ;  /* 0xfffffffc00f08947 */ /* 0x010fea000383ffff */
[----:B------:R-:W-:Y:S05]  /*a1b0*/  BRA `(.L_x_108) ;  /* 0xffffffcc00647947 */ /* 0x000fea000383ffff */
.L_x_118:
[----:B---3--:R3:W4:Y:S02]  /*a1c0*/  SYNCS.PHASECHK.TRANS64.TRYWAIT P0, [R4+URZ+0x110], R0 ;  /* 0x00011000040075a7 */ /* 0x00872400080011ff */
[----:B----4-:R-:W-:Y:S05]  /*a1d0*/  @!P0 NANOSLEEP.SYNCS 0x989680 ;  /* 0x009896800000895d */ /* 0x010fea0003900000 */
[----:B------:R-:W4:Y:S02]  /*a1e0*/  @!P0 SYNCS.PHASECHK.TRANS64 P0, [R4+URZ+0x110], R0 ;  /* 0x00011000040085a7 */ /* 0x000f2400080010ff */
[----:B----4-:R-:W-:Y:S05]  /*a1f0*/  @!P0 BRA `(.L_x_118) ;  /* 0xfffffffc00f08947 */ /* 0x010fea000383ffff */
[----:B------:R-:W-:Y:S05]  /*a200*/  BRA `(.L_x_117) ;  /* 0xffffffd4005c7947 */ /* 0x000fea000383ffff */
.L_x_126:
[----:B-1----:R1:W4:Y:S02]  /*a210*/  SYNCS.PHASECHK.TRANS64.TRYWAIT P0, [R2+URZ+0x110], R4 ;  /* 0x00011004020075a7 */ /* 0x00232400080011ff */
[----:B----4-:R-:W-:Y:S05]  /*a220*/  @!P0 NANOSLEEP.SYNCS 0x989680 ;  /* 0x009896800000895d */ /* 0x010fea0003900000 */
[----:B------:R-:W4:Y:S02]  /*a230*/  @!P0 SYNCS.PHASECHK.TRANS64 P0, [R2+URZ+0x110], R4 ;  /* 0x00011004020085a7 */ /* 0x000f2400080010ff */
[----:B----4-:R-:W-:Y:S05]  /*a240*/  @!P0 BRA `(.L_x_126) ;  /* 0xfffffffc00f08947 */ /* 0x010fea000383ffff */
[----:B------:R-:W-:Y:S05]  /*a250*/  BRA `(.L_x_125) ;  /* 0xffffffdc00747947 */ /* 0x000fea000383ffff */
.L_x_134:
[----:B---3--:R3:W4:Y:S02]  /*a260*/  SYNCS.PHASECHK.TRANS64.TRYWAIT P0, [R3+URZ+0x110], R0 ;  /* 0x00011000030075a7 */ /* 0x00872400080011ff */
[----:B----4-:R-:W-:Y:S05]  /*a270*/  @!P0 NANOSLEEP.SYNCS 0x989680 ;  /* 0x009896800000895d */ /* 0x010fea0003900000 */
[----:B------:R-:W4:Y:S02]  /*a280*/  @!P0 SYNCS.PHASECHK.TRANS64 P0, [R3+URZ+0x110], R0 ;  /* 0x00011000030085a7 */ /* 0x000f2400080010ff */
[----:B----4-:R-:W-:Y:S05]  /*a290*/  @!P0 BRA `(.L_x_134) ;  /* 0xfffffffc00f08947 */ /* 0x010fea000383ffff */
[----:B------:R-:W-:Y:S05]  /*a2a0*/  BRA `(.L_x_133) ;  /* 0xffffffe400887947 */ /* 0x000fea000383ffff */
        .weak           $__internal_0_$__cuda_sm10x_tcgen05_guardrail_trap_col_being_dealloced_not_returned_by_alloc
        .type           $__internal_0_$__cuda_sm10x_tcgen05_guardrail_trap_col_being_dealloced_not_returned_by_alloc,@function
        .size           $__internal_0_$__cuda_sm10x_tcgen05_guardrail_trap_col_being_dealloced_not_returned_by_alloc,($__internal_1_$__cuda_sm10x_tcgen05_guardrail_trap_phase_invalid_during_alloc - $__internal_0_$__cuda_sm10x_tcgen05_guardrail_trap_col_being_dealloced_not_returned_by_alloc)
$__internal_0_$__cuda_sm10x_tcgen05_guardrail_trap_col_being_dealloced_not_returned_by_alloc:
[----:B------:R-:W-:Y:S05]  /*a2b0*/  BPT.TRAP 0x1 ;  /* 0x000000040000795c */ /* 0x000fea0000300000 */
[----:B------:R-:W-:-:S04]  /*a2c0*/  HFMA2 R3, -RZ, RZ, 0, 0 ;  /* 0x00000000ff037431 */ /* 0x000fc800000001ff */
[----:B------:R-:W-:Y:S05]  /*a2d0*/  RET.REL.NODEC R2 `(_ZN7cutlass13device_kernelINS_4conv6kernel13ConvUniversalINS1_16ConvProblemShapeILNS1_8OperatorE0ELi3EEENS1_10collective14CollectiveConvINS1_47MainloopSm100TmaUmmaWarpSpecializedImplicitGemmILS5_0ELi17ELi3ELi1ELi2EN4cute5tupleIJNSA_1CILi2EEENSC_ILi1EEESE_EEEEENSB_IJNSC_ILi64EEENSC_ILi128EEENSB_IJNSC_ILi32EEEEEEEEENS_10bfloat16_tESM_NSA_8TiledMMAINSA_8MMA_AtomIJNSA_20SM100_MMA_F16BF16_SSISM_SM_fLi64ELi128ELNSA_4UMMA5MajorE0ELSR_0ELNSQ_7ScaleInE0ELSS_0EEEEEENSA_6LayoutINSB_IJSE_SE_SE_EEENSB_IJNSC_ILi0EEESX_SX_EEEEENSB_IJNSA_10UnderscoreES10_S10_EEEEENS7_6detail27Sm100ImplicitGemmTileTraitsINSA_20SM90_TMA_LOAD_IM2COLENSA_14ComposedLayoutINSA_7SwizzleILi2ELi4ELi3EEENSA_18smem_ptr_flag_bitsILi16EEENSV_INSB_IJNSC_ILi8EEESJ_EEENSB_IJSJ_SE_EEEEEEEvEENS14_INSA_23SM90_TMA_LOAD_MULTICASTES1F_vEEEENS_8epilogue10collective18CollectiveEpilogueINS1K_23Sm100TmaWarpSpecializedILi4ELi2ELi16ELb1ELb0EEEJSL_NSB_IJNSV_ISH_SE_EENSV_ISJ_SE_EEEEESM_NSB_IJNSB_IJllllEEESE_SX_EEESM_S1T_NS1K_6fusion15FusionCallbacksIS1O_NS1U_17LinearCombinationISM_fSM_fLNS_15FloatRoundStyleE2EEESL_S1R_JEEENSA_5SM1004TMEM4LOAD26SM100_TMEM_LOAD_16dp256b4xES15_S1F_NSA_17SM75_U32x4_LDSM_NENSA_21SM90_TMA_STORE_IM2COLES1F_NSA_17SM90_U32x4_STSM_NENSA_39AutoVectorizingCopyWithAssumedAlignmentILi128EEEEEEvvEEEEvNT_6ParamsE) ;  /* 0xffffff5c02487950 */ /* 0x000fea0003c3ffff */
        .weak           $__internal_1_$__cuda_sm10x_tcgen05_guardrail_trap_phase_invalid_during_alloc
        .type           $__internal_1_$__cuda_sm10x_tcgen05_guardrail_trap_phase_invalid_during_alloc,@function
        .size           $__internal_1_$__cuda_sm10x_tcgen05_guardrail_trap_phase_invalid_during_alloc,($__internal_2_$__cuda_sm10x_tcgen05_guardrail_trap_unallocated_columns_being_dealloced - $__internal_1_$__cuda_sm10x_tcgen05_guardrail_trap_phase_invalid_during_alloc)
$__internal_1_$__cuda_sm10x_tcgen05_guardrail_trap_phase_invalid_during_alloc:
[----:B------:R-:W-:Y:S05]  /*a2e0*/  BPT.TRAP 0x1 ;  /* 0x000000040000795c */ /* 0x000fea0000300000 */
[----:B------:R-:W-:-:S04]  /*a2f0*/  MOV R3, 0x0 ;  /* 0x0000000000037802 */ /* 0x000fc80000000f00 */
[----:B------:R-:W-:Y:S05]  /*a300*/  RET.REL.NODEC R2 `(_ZN7cutlass13device_kernelINS_4conv6kernel13ConvUniversalINS1_16ConvProblemShapeILNS1_8OperatorE0ELi3EEENS1_10collective14CollectiveConvINS1_47MainloopSm100TmaUmmaWarpSpecializedImplicitGemmILS5_0ELi17ELi3ELi1ELi2EN4cute5tupleIJNSA_1CILi2EEENSC_ILi1EEESE_EEEEENSB_IJNSC_ILi64EEENSC_ILi128EEENSB_IJNSC_ILi32EEEEEEEEENS_10bfloat16_tESM_NSA_8TiledMMAINSA_8MMA_AtomIJNSA_20SM100_MMA_F16BF16_SSISM_SM_fLi64ELi128ELNSA_4UMMA5MajorE0ELSR_0ELNSQ_7ScaleInE0ELSS_0EEEEEENSA_6LayoutINSB_IJSE_SE_SE_EEENSB_IJNSC_ILi0EEESX_SX_EEEEENSB_IJNSA_10UnderscoreES10_S10_EEEEENS7_6detail27Sm100ImplicitGemmTileTraitsINSA_20SM90_TMA_LOAD_IM2COLENSA_14ComposedLayoutINSA_7SwizzleILi2ELi4ELi3EEENSA_18smem_ptr_flag_bitsILi16EEENSV_INSB_IJNSC_ILi8EEESJ_EEENSB_IJSJ_SE_EEEEEEEvEENS14_INSA_23SM90_TMA_LOAD_MULTICASTES1F_vEEEENS_8epilogue10collective18CollectiveEpilogueINS1K_23Sm100TmaWarpSpecializedILi4ELi2ELi16ELb1ELb0EEEJSL_NSB_IJNSV_ISH_SE_EENSV_ISJ_SE_EEEEESM_NSB_IJNSB_IJllllEEESE_SX_EEESM_S1T_NS1K_6fusion15FusionCallbacksIS1O_NS1U_17LinearCombinationISM_fSM_fLNS_15FloatRoundStyleE2EEESL_S1R_JEEENSA_5SM1004TMEM4LOAD26SM100_TMEM_LOAD_16dp256b4xES15_S1F_NSA_17SM75_U32x4_LDSM_NENSA_21SM90_TMA_STORE_IM2COLES1F_NSA_17SM90_U32x4_STSM_NENSA_39AutoVectorizingCopyWithAssumedAlignmentILi128EEEEEEvvEEEEvNT_6ParamsE) ;  /* 0xffffff5c023c7950 */ /* 0x000fea0003c3ffff */
        .weak           $__internal_2_$__cuda_sm10x_tcgen05_guardrail_trap_unallocated_columns_being_dealloced
        .type           $__internal_2_$__cuda_sm10x_tcgen05_guardrail_trap_unallocated_columns_being_dealloced,@function
        .size           $__internal_2_$__cuda_sm10x_tcgen05_guardrail_trap_unallocated_columns_being_dealloced,(.L_x_213 - $__internal_2_$__cuda_sm10x_tcgen05_guardrail_trap_unallocated_columns_being_dealloced)
$__internal_2_$__cuda_sm10x_tcgen05_guardrail_trap_unallocated_columns_being_dealloced:
[----:B------:R-:W-:Y:S05]  /*a310*/  BPT.TRAP 0x1 ;  /* 0x000000040000795c */ /* 0x000fea0000300000 */
[----:B------:R-:W-:-:S04]  /*a320*/  HFMA2 R3, -RZ, RZ, 0, 0 ;  /* 0x00000000ff037431 */ /* 0x000fc800000001ff */
[----:B------:R-:W-:Y:S05]  /*a330*/  RET.REL.NODEC R2 `(_ZN7cutlass13device_kernelINS_4conv6kernel13ConvUniversalINS1_16ConvProblemShapeILNS1_8OperatorE0ELi3EEENS1_10collective14CollectiveConvINS1_47MainloopSm100TmaUmmaWarpSpecializedImplicitGemmILS5_0ELi17ELi3ELi1ELi2EN4cute5tupleIJNSA_1CILi2EEENSC_ILi1EEESE_EEEEENSB_IJNSC_ILi64EEENSC_ILi128EEENSB_IJNSC_ILi32EEEEEEEEENS_10bfloat16_tESM_NSA_8TiledMMAINSA_8MMA_AtomIJNSA_20SM100_MMA_F16BF16_SSISM_SM_fLi64ELi128ELNSA_4UMMA5MajorE0ELSR_0ELNSQ_7ScaleInE0ELSS_0EEEEEENSA_6LayoutINSB_IJSE_SE_SE_EEENSB_IJNSC_ILi0EEESX_SX_EEEEENSB_IJNSA_10UnderscoreES10_S10_EEEEENS7_6detail27Sm100ImplicitGemmTileTraitsINSA_20SM90_TMA_LOAD_IM2COLENSA_14ComposedLayoutINSA_7SwizzleILi2ELi4ELi3EEENSA_18smem_ptr_flag_bitsILi16EEENSV_INSB_IJNSC_ILi8EEESJ_EEENSB_IJSJ_SE_EEEEEEEvEENS14_INSA_23SM90_TMA_LOAD_MULTICASTES1F_vEEEENS_8epilogue10collective18CollectiveEpilogueINS1K_23Sm100TmaWarpSpecializedILi4ELi2ELi16ELb1ELb0EEEJSL_NSB_IJNSV_ISH_SE_EENSV_ISJ_SE_EEEEESM_NSB_IJNSB_IJllllEEESE_SX_EEESM_S1T_NS1K_6fusion15FusionCallbacksIS1O_NS1U_17LinearCombinationISM_fSM_fLNS_15FloatRoundStyleE2EEESL_S1R_JEEENSA_5SM1004TMEM4LOAD26SM100_TMEM_LOAD_16dp256b4xES15_S1F_NSA_17SM75_U32x4_LDSM_NENSA_21SM90_TMA_STORE_IM2COLES1F_NSA_17SM90_U32x4_STSM_NENSA_39AutoVectorizingCopyWithAssumedAlignmentILi128EEEEEEvvEEEEvNT_6ParamsE) ;  /* 0xffffff5c02307950 */ /* 0x000fea0003c3ffff */
.L_x_212:
[----:B------:R-:W-:-:S00]  /*a340*/  BRA `(.L_x_212) ;  /* 0xfffffffc00fc7947 */ /* 0x000fc0000383ffff */
[----:B------:R-:W-:-:S00]  /*a350*/  NOP ;  /* 0x0000000000007918 */ /* 0x000fc00000000000 */
        /* <DEDUP_REMOVED lines=10> */
.L_x_213:


//--------------------- .nv.global.init           --------------------------
	.section	.nv.global.init,"aw",@progbits
.nv.global.init:
	.type		$str$29,@object
	.size		$str$29,($str$30 - $str$29)
$str$29:
        /*0000*/ 	.byte	0x28, 0x61, 0x64, 0x64, 0x72, 0x65, 0x73, 0x73, 0x20, 0x26, 0x20, 0x6d, 0x61, 0x73, 0x6b, 0x29
        /*0010*/ 	.byte	0x20, 0x3d, 0x3d, 0x20, 0x30, 0x00
	.type		$str$30,@object
	.size		$str$30,($str$28 - $str$30)
$str$30:
        /*0016*/ 	.byte	0x2f, 0x74, 0x6d, 0x70, 0x2f, 0x63, 0x75, 0x74, 0x6c, 0x61, 0x73, 0x73, 0x5f, 0x73, 0x77, 0x65
        /*0026*/ 	.byte	0x65, 0x70, 0x5f, 0x73, 0x72, 0x63, 0x2f, 0x69, 0x6e, 0x63, 0x6c, 0x75, 0x64, 0x65, 0x2f, 0x63
        /*0036*/ 	.byte	0x75, 0x74, 0x65, 0x2f, 0x70, 0x6f, 0x69, 0x6e, 0x74, 0x65, 0x72, 0x5f, 0x66, 0x6c, 0x61, 0x67
        /*0046*/ 	.byte	0x67, 0x65, 0x64, 0x2e, 0x68, 0x70, 0x70, 0x00
	.type		$str$28,@object
	.size		$str$28,($str$27 - $str$28)
$str$28:
        /*004e*/ 	.byte	0x2f, 0x74, 0x6d, 0x70, 0x2f, 0x63, 0x75, 0x74, 0x6c, 0x61, 0x73, 0x73, 0x5f, 0x73, 0x77, 0x65
        /*005e*/ 	.byte	0x65, 0x70, 0x5f, 0x73, 0x72, 0x63, 0x2f, 0x69, 0x6e, 0x63, 0x6c, 0x75, 0x64, 0x65, 0x2f, 0x63
        /*006e*/ 	.byte	0x75, 0x74, 0x65, 0x2f, 0x61, 0x74, 0x6f, 0x6d, 0x2f, 0x63, 0x6f, 0x70, 0x79, 0x5f, 0x74, 0x72
        /*007e*/ 	.byte	0x61, 0x69, 0x74, 0x73, 0x5f, 0x73, 0x6d, 0x31, 0x30, 0x30, 0x2e, 0x68, 0x70, 0x70, 0x00
	.type		$str$27,@object
	.size		$str$27,(__unnamed_1 - $str$27)
$str$27:
        /*008d*/ 	.byte	0x28, 0x28, 0x75, 0x69, 0x6e, 0x74, 0x33, 0x32, 0x5f, 0x74, 0x28, 0x74, 0x68, 0x72, 0x65, 0x61
        /*009d*/ 	.byte	0x64, 0x49, 0x64, 0x78, 0x2e, 0x78, 0x29, 0x20, 0x2f, 0x20, 0x33, 0x32, 0x29, 0x20, 0x25, 0x20
        /*00ad*/ 	.byte	0x34, 0x29, 0x20, 0x3d, 0x3d, 0x20, 0x28, 0x28, 0x28, 0x74, 0x6d, 0x65, 0x6d, 0x5f, 0x61, 0x64
        /*00bd*/ 	.byte	0x64, 0x72, 0x20, 0x3e, 0x3e, 0x20, 0x31, 0x36, 0x29, 0x20, 0x2f, 0x20, 0x33, 0x32, 0x29, 0x20
        /*00cd*/ 	.byte	0x25, 0x20, 0x34, 0x29, 0x00
	.type		__unnamed_1,@object
	.size		__unnamed_1,(__unnamed_2 - __unnamed_1)
__unnamed_1:
        /*00d2*/ 	.byte	0x61, 0x75, 0x74, 0x6f, 0x20, 0x63, 0x75, 0x74, 0x65, 0x3a, 0x3a, 0x61, 0x73, 0x5f, 0x70, 0x6f
        /* <DEDUP_REMOVED lines=24> */
        /*0262*/ 	.byte	0x30, 0x34, 0x38, 0x3e, 0x3e, 0x3e, 0x3e, 0x5d, 0x00
	.type		__unnamed_2,@object
	.size		__unnamed_2,(.L_2 - __unnamed_2)
__unnamed_2:
        /* <DEDUP_REMOVED lines=45> */
        /*053b*/ 	.byte	0x3e, 0x3e, 0x3e, 0x5d, 0x00
.L_2:


//--------------------- .nv.shared._ZN7cutlass13device_kernelINS_4conv6kernel13ConvUniversalINS1_16ConvProblemShapeILNS1_8OperatorE0ELi3EEENS1_10collective14CollectiveConvINS1_47MainloopSm100TmaUmmaWarpSpecializedImplicitGemmILS5_0ELi17ELi3ELi1ELi2EN4cute5tupleIJNSA_1CILi2EEENSC_ILi1EEESE_EEEEENSB_IJNSC_ILi64EEENSC_ILi128EEENSB_IJNSC_ILi32EEEEEEEEENS_10bfloat16_tESM_NSA_8TiledMMAINSA_8MMA_AtomIJNSA_20SM100_MMA_F16BF16_SSISM_SM_fLi64ELi128ELNSA_4UMMA5MajorE0ELSR_0ELNSQ_7ScaleInE0ELSS_0EEEEEENSA_6LayoutINSB_IJSE_SE_SE_EEENSB_IJNSC_ILi0EEESX_SX_EEEEENSB_IJNSA_10UnderscoreES10_S10_EEEEENS7_6detail27Sm100ImplicitGemmTileTraitsINSA_20SM90_TMA_LOAD_IM2COLENSA_14ComposedLayoutINSA_7SwizzleILi2ELi4ELi3EEENSA_18smem_ptr_flag_bitsILi16EEENSV_INSB_IJNSC_ILi8EEESJ_EEENSB_IJSJ_SE_EEEEEEEvEENS14_INSA_23SM90_TMA_LOAD_MULTICASTES1F_vEEEENS_8epilogue10collective18CollectiveEpilogueINS1K_23Sm100TmaWarpSpecializedILi4ELi2ELi16ELb1ELb0EEEJSL_NSB_IJNSV_ISH_SE_EENSV_ISJ_SE_EEEEESM_NSB_IJNSB_IJllllEEESE_SX_EEESM_S1T_NS1K_6fusion15FusionCallbacksIS1O_NS1U_17LinearCombinationISM_fSM_fLNS_15FloatRoundStyleE2EEESL_S1R_JEEENSA_5SM1004TMEM4LOAD26SM100_TMEM_LOAD_16dp256b4xES15_S1F_NSA_17SM75_U32x4_LDSM_NENSA_21SM90_TMA_STORE_IM2COLES1F_NSA_17SM90_U32x4_STSM_NENSA_39AutoVectorizingCopyWithAssumedAlignmentILi128EEEEEEvvEEEEvNT_6ParamsE --------------------------
	.section	.nv.shared._ZN7cutlass13device_kernelINS_4conv6kernel13ConvUniversalINS1_16ConvProblemShapeILNS1_8OperatorE0ELi3EEENS1_10collective14CollectiveConvINS1_47MainloopSm100TmaUmmaWarpSpecializedImplicitGemmILS5_0ELi17ELi3ELi1ELi2EN4cute5tupleIJNSA_1CILi2EEENSC_ILi1EEESE_EEEEENSB_IJNSC_ILi64EEENSC_ILi128EEENSB_IJNSC_ILi32EEEEEEEEENS_10bfloat16_tESM_NSA_8TiledMMAINSA_8MMA_AtomIJNSA_20SM100_MMA_F16BF16_SSISM_SM_fLi64ELi128ELNSA_4UMMA5MajorE0ELSR_0ELNSQ_7ScaleInE0ELSS_0EEEEEENSA_6LayoutINSB_IJSE_SE_SE_EEENSB_IJNSC_ILi0EEESX_SX_EEEEENSB_IJNSA_10UnderscoreES10_S10_EEEEENS7_6detail27Sm100ImplicitGemmTileTraitsINSA_20SM90_TMA_LOAD_IM2COLENSA_14ComposedLayoutINSA_7SwizzleILi2ELi4ELi3EEENSA_18smem_ptr_flag_bitsILi16EEENSV_INSB_IJNSC_ILi8EEESJ_EEENSB_IJSJ_SE_EEEEEEEvEENS14_INSA_23SM90_TMA_LOAD_MULTICASTES1F_vEEEENS_8epilogue10collective18CollectiveEpilogueINS1K_23Sm100TmaWarpSpecializedILi4ELi2ELi16ELb1ELb0EEEJSL_NSB_IJNSV_ISH_SE_EENSV_ISJ_SE_EEEEESM_NSB_IJNSB_IJllllEEESE_SX_EEESM_S1T_NS1K_6fusion15FusionCallbacksIS1O_NS1U_17LinearCombinationISM_fSM_fLNS_15FloatRoundStyleE2EEESL_S1R_JEEENSA_5SM1004TMEM4LOAD26SM100_TMEM_LOAD_16dp256b4xES15_S1F_NSA_17SM75_U32x4_LDSM_NENSA_21SM90_TMA_STORE_IM2COLES1F_NSA_17SM90_U32x4_STSM_NENSA_39AutoVectorizingCopyWithAssumedAlignmentILi128EEEEEEvvEEEEvNT_6ParamsE,"aw",@nobits
	.sectionflags	@""
	.align	16
	.zero		1024


//--------------------- .nv.shared.reserved.0     --------------------------
	.section	.nv.shared.reserved.0,"aw",@nobits
	.weak		__nv_reservedSMEM_offset_0_alias
	.size		__nv_reservedSMEM_offset_0_alias, 0, 64
	.other		__nv_reservedSMEM_offset_0_alias,@"STO_CUDA_RESERVED_SHARED STV_DEFAULT"
__nv_reservedSMEM_offset_0_alias:
	.zero		0
.nv.shared.reserved.0:
	.zero		64
	.weak		__nv_reservedSMEM_tcgen05_partition
	.type		__nv_reservedSMEM_tcgen05_partition,@object
	.size		__nv_reservedSMEM_tcgen05_partition,(.L_0 - __nv_reservedSMEM_tcgen05_partition)
__nv_reservedSMEM_tcgen05_partition:
	.zero		32
.L_0:


//--------------------- .nv.global                --------------------------
	.section	.nv.global,"aw",@nobits
.nv.global:
	.type		_ZN39_INTERNAL_d5cb85f6_4_k_cu_0620237c_33394cute1_E,@object
	.size		_ZN39_INTERNAL_d5cb85f6_4_k_cu_0620237c_33394cute1_E,(_ZN39_INTERNAL_d5cb85f6_4_k_cu_0620237c_33394cuda3std3__45__cpo6cbeginE - _ZN39_INTERNAL_d5cb85f6_4_k_cu_0620237c_33394cute1_E)
_ZN39_INTERNAL_d5cb85f6_4_k_cu_0620237c_33394cute1_E:
	.zero		1
	.type		_ZN39_INTERNAL_d5cb85f6_4_k_cu_0620237c_33394cuda3std3__45__cpo6cbeginE,@object
	.size		_ZN39_INTERNAL_d5cb85f6_4_k_cu_0620237c_33394cuda3std3__45__cpo6cbeginE,(_ZN39_INTERNAL_d5cb85f6_4_k_cu_0620237c_33394cuda3std3__48in_placeE - _ZN39_INTERNAL_d5cb85f6_4_k_cu_0620237c_33394cuda3std3__45__cpo6cbeginE)
_ZN39_INTERNAL_d5cb85f6_4_k_cu_0620237c_33394cuda3std3__45__cpo6cbeginE:
	.zero		1
	.type		_ZN39_INTERNAL_d5cb85f6_4_k_cu_0620237c_33394cuda3std3__48in_placeE,@object
	.size		_ZN39_INTERNAL_d5cb85f6_4_k_cu_0620237c_33394cuda3std3__48in_placeE,(_ZN39_INTERNAL_d5cb85f6_4_k_cu_0620237c_33394cuda3std6ranges3__45__cpo9iter_moveE - _ZN39_INTERNAL_d5cb85f6_4_k_cu_0620237c_33394cuda3std3__48in_placeE)
_ZN39_INTERNAL_d5cb85f6_4_k_cu_0620237c_33394cuda3std3__48in_placeE:
	.zero		1
	.type		_ZN39_INTERNAL_d5cb85f6_4_k_cu_0620237c_33394cuda3std6ranges3__45__cpo9iter_moveE,@object
	.size		_ZN39_INTERNAL_d5cb85f6_4_k_cu_0620237c_33394cuda3std6ranges3__45__cpo9iter_moveE,(_ZN39_INTERNAL_d5cb85f6_4_k_cu_0620237c_33394cuda3std3__45__cpo5beginE - _ZN39_INTERNAL_d5cb85f6_4_k_cu_0620237c_33394cuda3std6ranges3__45__cpo9iter_moveE)
_ZN39_INTERNAL_d5cb85f6_4_k_cu_0620237c_33394cuda3std6ranges3__45__cpo9iter_moveE:
	.zero		1
	.type		_ZN39_INTERNAL_d5cb85f6_4_k_cu_0620237c_33394cuda3std3__45__cpo5beginE,@object
	.size		_ZN39_INTERNAL_d5cb85f6_4_k_cu_0620237c_33394cuda3std3__45__cpo5beginE,(_ZN39_INTERNAL_d5cb85f6_4_k_cu_0620237c_33394cuda3std3__441_GLOBAL__N__d5cb85f6_4_k_cu_0620237c_33396ignoreE - _ZN39_INTERNAL_d5cb85f6_4_k_cu_0620237c_33394cuda3std3__45__cpo5beginE)
_ZN39_INTERNAL_d5cb85f6_4_k_cu_0620237c_33394cuda3std3__45__cpo5beginE:
	.zero		1
	.type		_ZN39_INTERNAL_d5cb85f6_4_k_cu_0620237c_33394cuda3std3__441_GLOBAL__N__d5cb85f6_4_k_cu_0620237c_33396ignoreE,@object
	.size		_ZN39_INTERNAL_d5cb85f6_4_k_cu_0620237c_33394cuda3std3__441_GLOBAL__N__d5cb85f6_4_k_cu_0620237c_33396ignoreE,(_ZN39_INTERNAL_d5cb85f6_4_k_cu_0620237c_33394cute7productE - _ZN39_INTERNAL_d5cb85f6_4_k_cu_0620237c_33394cuda3std3__441_GLOBAL__N__d5cb85f6_4_k_cu_0620237c_33396ignoreE)
_ZN39_INTERNAL_d5cb85f6_4_k_cu_0620237c_33394cuda3std3__441_GLOBAL__N__d5cb85f6_4_k_cu_0620237c_33396ignoreE:
	.zero		1
	.type		_ZN39_INTERNAL_d5cb85f6_4_k_cu_0620237c_33394cute7productE,@object
	.size		_ZN39_INTERNAL_d5cb85f6_4_k_cu_0620237c_33394cute7productE,(_ZN39_INTERNAL_d5cb85f6_4_k_cu_0620237c_33394cuda3std3__45__cpo3endE - _ZN39_INTERNAL_d5cb85f6_4_k_cu_0620237c_33394cute7productE)
_ZN39_INTERNAL_d5cb85f6_4_k_cu_0620237c_33394cute7productE:
	.zero		1
	.type		_ZN39_INTERNAL_d5cb85f6_4_k_cu_0620237c_33394cuda3std3__45__cpo3endE,@object
	.size		_ZN39_INTERNAL_d5cb85f6_4_k_cu_0620237c_33394cuda3std3__45__cpo3endE,(_ZN39_INTERNAL_d5cb85f6_4_k_cu_0620237c_33394cuda3std3__419piecewise_constructE - _ZN39_INTERNAL_d5cb85f6_4_k_cu_0620237c_33394cuda3std3__45__cpo3endE)
_ZN39_INTERNAL_d5cb85f6_4_k_cu_0620237c_33394cuda3std3__45__cpo3endE:
	.zero		1
	.type		_ZN39_INTERNAL_d5cb85f6_4_k_cu_0620237c_33394cuda3std3__419piecewise_constructE,@object
	.size		_ZN39_INTERNAL_d5cb85f6_4_k_cu_0620237c_33394cuda3std3__419piecewise_constructE,(_ZN39_INTERNAL_d5cb85f6_4_k_cu_0620237c_33394cuda3std3__45__cpo4cendE - _ZN39_INTERNAL_d5cb85f6_4_k_cu_0620237c_33394cuda3std3__419piecewise_constructE)
_ZN39_INTERNAL_d5cb85f6_4_k_cu_0620237c_33394cuda3std3__419piecewise_constructE:
	.zero		1
	.type		_ZN39_INTERNAL_d5cb85f6_4_k_cu_0620237c_33394cuda3std3__45__cpo4cendE,@object
	.size		_ZN39_INTERNAL_d5cb85f6_4_k_cu_0620237c_33394cuda3std3__45__cpo4cendE,(_ZN39_INTERNAL_d5cb85f6_4_k_cu_0620237c_33394cuda3std6ranges3__45__cpo4swapE - _ZN39_INTERNAL_d5cb85f6_4_k_cu_0620237c_33394cuda3std3__45__cpo4cendE)
_ZN39_INTERNAL_d5cb85f6_4_k_cu_0620237c_33394cuda3std3__45__cpo4cendE:
	.zero		1
	.type		_ZN39_INTERNAL_d5cb85f6_4_k_cu_0620237c_33394cuda3std6ranges3__45__cpo4swapE,@object
	.size		_ZN39_INTERNAL_d5cb85f6_4_k_cu_0620237c_33394cuda3std6ranges3__45__cpo4swapE,(.L_10 - _ZN39_INTERNAL_d5cb85f6_4_k_cu_0620237c_33394cuda3std6ranges3__45__cpo4swapE)
_ZN39_INTERNAL_d5cb85f6_4_k_cu_0620237c_33394cuda3std6ranges3__45__cpo4swapE:
	.zero		1
.L_10:


//--------------------- .nv.constant0._ZN7cutlass13device_kernelINS_4conv6kernel13ConvUniversalINS1_16ConvProblemShapeILNS1_8OperatorE0ELi3EEENS1_10collective14CollectiveConvINS1_47MainloopSm100TmaUmmaWarpSpecializedImplicitGemmILS5_0ELi17ELi3ELi1ELi2EN4cute5tupleIJNSA_1CILi2EEENSC_ILi1EEESE_EEEEENSB_IJNSC_ILi64EEENSC_ILi128EEENSB_IJNSC_ILi32EEEEEEEEENS_10bfloat16_tESM_NSA_8TiledMMAINSA_8MMA_AtomIJNSA_20SM100_MMA_F16BF16_SSISM_SM_fLi64ELi128ELNSA_4UMMA5MajorE0ELSR_0ELNSQ_7ScaleInE0ELSS_0EEEEEENSA_6LayoutINSB_IJSE_SE_SE_EEENSB_IJNSC_ILi0EEESX_SX_EEEEENSB_IJNSA_10UnderscoreES10_S10_EEEEENS7_6detail27Sm100ImplicitGemmTileTraitsINSA_20SM90_TMA_LOAD_IM2COLENSA_14ComposedLayoutINSA_7SwizzleILi2ELi4ELi3EEENSA_18smem_ptr_flag_bitsILi16EEENSV_INSB_IJNSC_ILi8EEESJ_EEENSB_IJSJ_SE_EEEEEEEvEENS14_INSA_23SM90_TMA_LOAD_MULTICASTES1F_vEEEENS_8epilogue10collective18CollectiveEpilogueINS1K_23Sm100TmaWarpSpecializedILi4ELi2ELi16ELb1ELb0EEEJSL_NSB_IJNSV_ISH_SE_EENSV_ISJ_SE_EEEEESM_NSB_IJNSB_IJllllEEESE_SX_EEESM_S1T_NS1K_6fusion15FusionCallbacksIS1O_NS1U_17LinearCombinationISM_fSM_fLNS_15FloatRoundStyleE2EEESL_S1R_JEEENSA_5SM1004TMEM4LOAD26SM100_TMEM_LOAD_16dp256b4xES15_S1F_NSA_17SM75_U32x4_LDSM_NENSA_21SM90_TMA_STORE_IM2COLES1F_NSA_17SM90_U32x4_STSM_NENSA_39AutoVectorizingCopyWithAssumedAlignmentILi128EEEEEEvvEEEEvNT_6ParamsE --------------------------
	.section	.nv.constant0._ZN7cutlass13device_kernelINS_4conv6kernel13ConvUniversalINS1_16ConvProblemShapeILNS1_8OperatorE0ELi3EEENS1_10collective14CollectiveConvINS1_47MainloopSm100TmaUmmaWarpSpecializedImplicitGemmILS5_0ELi17ELi3ELi1ELi2EN4cute5tupleIJNSA_1CILi2EEENSC_ILi1EEESE_EEEEENSB_IJNSC_ILi64EEENSC_ILi128EEENSB_IJNSC_ILi32EEEEEEEEENS_10bfloat16_tESM_NSA_8TiledMMAINSA_8MMA_AtomIJNSA_20SM100_MMA_F16BF16_SSISM_SM_fLi64ELi128ELNSA_4UMMA5MajorE0ELSR_0ELNSQ_7ScaleInE0ELSS_0EEEEEENSA_6LayoutINSB_IJSE_SE_SE_EEENSB_IJNSC_ILi0EEESX_SX_EEEEENSB_IJNSA_10UnderscoreES10_S10_EEEEENS7_6detail27Sm100ImplicitGemmTileTraitsINSA_20SM90_TMA_LOAD_IM2COLENSA_14ComposedLayoutINSA_7SwizzleILi2ELi4ELi3EEENSA_18smem_ptr_flag_bitsILi16EEENSV_INSB_IJNSC_ILi8EEESJ_EEENSB_IJSJ_SE_EEEEEEEvEENS14_INSA_23SM90_TMA_LOAD_MULTICASTES1F_vEEEENS_8epilogue10collective18CollectiveEpilogueINS1K_23Sm100TmaWarpSpecializedILi4ELi2ELi16ELb1ELb0EEEJSL_NSB_IJNSV_ISH_SE_EENSV_ISJ_SE_EEEEESM_NSB_IJNSB_IJllllEEESE_SX_EEESM_S1T_NS1K_6fusion15FusionCallbacksIS1O_NS1U_17LinearCombinationISM_fSM_fLNS_15FloatRoundStyleE2EEESL_S1R_JEEENSA_5SM1004TMEM4LOAD26SM100_TMEM_LOAD_16dp256b4xES15_S1F_NSA_17SM75_U32x4_LDSM_NENSA_21SM90_TMA_STORE_IM2COLES1F_NSA_17SM90_U32x4_STSM_NENSA_39AutoVectorizingCopyWithAssumedAlignmentILi128EEEEEEvvEEEEvNT_6ParamsE,"a",@progbits
	.sectionflags	@""
	.align	4
.nv.constant0._ZN7cutlass13device_kernelINS_4conv6kernel13ConvUniversalINS1_16ConvProblemShapeILNS1_8OperatorE0ELi3EEENS1_10collective14CollectiveConvINS1_47MainloopSm100TmaUmmaWarpSpecializedImplicitGemmILS5_0ELi17ELi3ELi1ELi2EN4cute5tupleIJNSA_1CILi2EEENSC_ILi1EEESE_EEEEENSB_IJNSC_ILi64EEENSC_ILi128EEENSB_IJNSC_ILi32EEEEEEEEENS_10bfloat16_tESM_NSA_8TiledMMAINSA_8MMA_AtomIJNSA_20SM100_MMA_F16BF16_SSISM_SM_fLi64ELi128ELNSA_4UMMA5MajorE0ELSR_0ELNSQ_7ScaleInE0ELSS_0EEEEEENSA_6LayoutINSB_IJSE_SE_SE_EEENSB_IJNSC_ILi0EEESX_SX_EEEEENSB_IJNSA_10UnderscoreES10_S10_EEEEENS7_6detail27Sm100ImplicitGemmTileTraitsINSA_20SM90_TMA_LOAD_IM2COLENSA_14ComposedLayoutINSA_7SwizzleILi2ELi4ELi3EEENSA_18smem_ptr_flag_bitsILi16EEENSV_INSB_IJNSC_ILi8EEESJ_EEENSB_IJSJ_SE_EEEEEEEvEENS14_INSA_23SM90_TMA_LOAD_MULTICASTES1F_vEEEENS_8epilogue10collective18CollectiveEpilogueINS1K_23Sm100TmaWarpSpecializedILi4ELi2ELi16ELb1ELb0EEEJSL_NSB_IJNSV_ISH_SE_EENSV_ISJ_SE_EEEEESM_NSB_IJNSB_IJllllEEESE_SX_EEESM_S1T_NS1K_6fusion15FusionCallbacksIS1O_NS1U_17LinearCombinationISM_fSM_fLNS_15FloatRoundStyleE2EEESL_S1R_JEEENSA_5SM1004TMEM4LOAD26SM100_TMEM_LOAD_16dp256b4xES15_S1F_NSA_17SM75_U32x4_LDSM_NENSA_21SM90_TMA_STORE_IM2COLES1F_NSA_17SM90_U32x4_STSM_NENSA_39AutoVectorizingCopyWithAssumedAlignmentILi128EEEEEEvvEEEEvNT_6ParamsE:
	.zero		3200


//--------------------- SYMBOLS --------------------------

	.type		.nv.reservedSmem.offset0,@object
	.size		.nv.reservedSmem.offset0,0x4
	.type		.nv.reservedSmem.cap,@object
	.size		.nv.reservedSmem.cap,0x4
	.type		__assertfail,@function
